//
// Generated by NVIDIA NVVM Compiler
//
// Compiler Build ID: CL-36424714
// Cuda compilation tools, release 13.0, V13.0.88
// Based on NVVM 20.0.0
//

.version 9.0
.target sm_100
.address_size 64

	// .globl	_Z18grid_sample_kernelPKfS0_Pfiiiii
.extern .func  (.param .b32 func_retval0) vprintf
(
	.param .b64 vprintf_param_0,
	.param .b64 vprintf_param_1
)
;
.global .align 1 .b8 $str[18] = {99, 111, 108, 58, 32, 37, 100, 44, 32, 114, 111, 119, 58, 32, 37, 100, 10};
.global .align 1 .b8 $str$1[4] = {104, 105, 10};

.visible .entry _Z18grid_sample_kernelPKfS0_Pfiiiii(
	.param .u64 .ptr .align 1 _Z18grid_sample_kernelPKfS0_Pfiiiii_param_0,
	.param .u64 .ptr .align 1 _Z18grid_sample_kernelPKfS0_Pfiiiii_param_1,
	.param .u64 .ptr .align 1 _Z18grid_sample_kernelPKfS0_Pfiiiii_param_2,
	.param .u32 _Z18grid_sample_kernelPKfS0_Pfiiiii_param_3,
	.param .u32 _Z18grid_sample_kernelPKfS0_Pfiiiii_param_4,
	.param .u32 _Z18grid_sample_kernelPKfS0_Pfiiiii_param_5,
	.param .u32 _Z18grid_sample_kernelPKfS0_Pfiiiii_param_6,
	.param .u32 _Z18grid_sample_kernelPKfS0_Pfiiiii_param_7
)
{
	.reg .pred 	%p<30>;
	.reg .b32 	%r<187>;
	.reg .b32 	%f<164>;
	.reg .b64 	%rd<121>;

	ld.param.u64 	%rd4, [_Z18grid_sample_kernelPKfS0_Pfiiiii_param_0];
	ld.param.u64 	%rd3, [_Z18grid_sample_kernelPKfS0_Pfiiiii_param_1];
	ld.param.u64 	%rd5, [_Z18grid_sample_kernelPKfS0_Pfiiiii_param_2];
	ld.param.u32 	%r82, [_Z18grid_sample_kernelPKfS0_Pfiiiii_param_3];
	ld.param.u32 	%r83, [_Z18grid_sample_kernelPKfS0_Pfiiiii_param_4];
	ld.param.u32 	%r84, [_Z18grid_sample_kernelPKfS0_Pfiiiii_param_5];
	ld.param.u32 	%r87, [_Z18grid_sample_kernelPKfS0_Pfiiiii_param_6];
	ld.param.u32 	%r86, [_Z18grid_sample_kernelPKfS0_Pfiiiii_param_7];
	cvta.to.global.u64 	%rd1, %rd5;
	cvta.to.global.u64 	%rd2, %rd4;
	mov.u32 	%r88, %ctaid.x;
	mov.u32 	%r89, %ntid.x;
	mov.u32 	%r90, %tid.x;
	mad.lo.s32 	%r1, %r88, %r89, %r90;
	mov.u32 	%r91, %ctaid.y;
	mov.u32 	%r92, %ntid.y;
	mul.lo.s32 	%r2, %r91, %r92;
	mov.u32 	%r3, %tid.y;
	add.s32 	%r93, %r2, %r3;
	mov.u32 	%r5, %ctaid.z;
	mov.u32 	%r94, %nctaid.z;
	setp.ge.u32 	%p5, %r5, %r94;
	setp.ge.s32 	%p6, %r93, %r87;
	setp.ge.s32 	%p7, %r1, %r86;
	or.pred  	%p8, %p6, %p7;
	or.pred  	%p9, %p8, %p5;
	@%p9 bra 	$L__BB0_66;
	cvta.to.global.u64 	%rd6, %rd3;
	mul.lo.s32 	%r6, %r87, %r5;
	add.s32 	%r95, %r6, %r93;
	mad.lo.s32 	%r96, %r95, %r86, %r1;
	shl.b32 	%r97, %r96, 1;
	mul.wide.s32 	%rd7, %r97, 4;
	add.s64 	%rd8, %rd6, %rd7;
	ld.global.f32 	%f63, [%rd8];
	ld.global.f32 	%f64, [%rd8+4];
	add.f32 	%f65, %f63, 0f3F800000;
	mul.f32 	%f66, %f65, 0f3F000000;
	add.s32 	%r98, %r84, -1;
	cvt.rn.f32.s32 	%f67, %r98;
	mul.f32 	%f1, %f66, %f67;
	add.f32 	%f68, %f64, 0f3F800000;
	mul.f32 	%f69, %f68, 0f3F000000;
	add.s32 	%r99, %r83, -1;
	cvt.rn.f32.s32 	%f70, %r99;
	mul.f32 	%f2, %f69, %f70;
	cvt.rmi.f32.f32 	%f71, %f1;
	cvt.rzi.s32.f32 	%r7, %f71;
	cvt.rmi.f32.f32 	%f72, %f2;
	cvt.rzi.s32.f32 	%r8, %f72;
	add.s32 	%r9, %r8, 1;
	setp.lt.s32 	%p10, %r82, 1;
	@%p10 bra 	$L__BB0_66;
	cvt.rn.f32.s32 	%f73, %r7;
	sub.f32 	%f74, %f1, %f73;
	cvt.rn.f32.s32 	%f75, %r8;
	sub.f32 	%f76, %f2, %f75;
	add.s32 	%r101, %r7, 1;
	setp.lt.s32 	%p11, %r7, 0;
	setp.ge.s32 	%p12, %r7, %r84;
	or.pred  	%p13, %p11, %p12;
	setp.lt.s32 	%p14, %r8, 0;
	setp.ge.s32 	%p15, %r8, %r83;
	or.pred  	%p16, %p14, %p15;
	or.pred  	%p1, %p13, %p16;
	mul.lo.s32 	%r10, %r82, %r5;
	setp.lt.s32 	%p17, %r7, -1;
	setp.ge.s32 	%p18, %r101, %r84;
	or.pred  	%p19, %p17, %p18;
	or.pred  	%p2, %p19, %p16;
	setp.lt.s32 	%p20, %r8, -1;
	or.pred  	%p21, %p13, %p20;
	setp.ge.s32 	%p22, %r9, %r83;
	or.pred  	%p3, %p21, %p22;
	or.pred  	%p23, %p19, %p20;
	or.pred  	%p4, %p23, %p22;
	mov.f32 	%f77, 0f3F800000;
	sub.f32 	%f78, %f77, %f74;
	sub.f32 	%f79, %f77, %f76;
	mul.f32 	%f3, %f78, %f79;
	mul.f32 	%f4, %f74, %f79;
	mul.f32 	%f5, %f78, %f76;
	mul.f32 	%f6, %f74, %f76;
	setp.lt.u32 	%p24, %r82, 4;
	mov.b32 	%r186, 0;
	@%p24 bra 	$L__BB0_37;
	and.b32  	%r102, %r82, 2147483644;
	neg.s32 	%r184, %r102;
	mul.lo.s32 	%r103, %r5, %r83;
	mad.lo.s32 	%r104, %r103, %r82, %r8;
	mul.lo.s32 	%r182, %r84, %r104;
	add.s32 	%r183, %r7, %r182;
	add.s32 	%r180, %r182, %r84;
	add.s32 	%r181, %r7, %r180;
	mad.lo.s32 	%r105, %r83, %r10, %r83;
	add.s32 	%r106, %r8, %r105;
	mul.lo.s32 	%r177, %r84, %r106;
	add.s32 	%r179, %r177, %r84;
	add.s32 	%r178, %r7, %r179;
	add.s32 	%r176, %r7, %r177;
	add.s32 	%r107, %r10, 2;
	mad.lo.s32 	%r108, %r83, %r107, %r8;
	mul.lo.s32 	%r173, %r84, %r108;
	add.s32 	%r175, %r173, %r84;
	add.s32 	%r174, %r7, %r175;
	add.s32 	%r172, %r7, %r173;
	add.s32 	%r109, %r10, 3;
	mad.lo.s32 	%r110, %r83, %r109, %r8;
	mul.lo.s32 	%r169, %r84, %r110;
	add.s32 	%r171, %r169, %r84;
	add.s32 	%r170, %r7, %r171;
	add.s32 	%r168, %r7, %r169;
	mad.lo.s32 	%r111, %r87, %r10, %r87;
	add.s32 	%r112, %r93, %r111;
	mad.lo.s32 	%r167, %r86, %r112, %r1;
	mad.lo.s32 	%r113, %r87, %r107, %r93;
	mad.lo.s32 	%r166, %r86, %r113, %r1;
	mad.lo.s32 	%r114, %r87, %r109, %r93;
	mad.lo.s32 	%r165, %r86, %r114, %r1;
	mad.lo.s32 	%r115, %r6, %r82, %r3;
	add.s32 	%r116, %r115, %r2;
	mad.lo.s32 	%r164, %r86, %r116, %r1;
	cvt.s64.s32 	%rd67, %r7;
$L__BB0_4:
	.pragma "nounroll";
	mov.f32 	%f136, 0f00000000;
	@%p1 bra 	$L__BB0_6;
	mul.wide.s32 	%rd9, %r183, 4;
	add.s64 	%rd10, %rd2, %rd9;
	ld.global.f32 	%f136, [%rd10];
$L__BB0_6:
	mov.f32 	%f137, 0f00000000;
	@%p2 bra 	$L__BB0_8;
	cvt.s64.s32 	%rd11, %r182;
	add.s64 	%rd13, %rd11, %rd67;
	shl.b64 	%rd14, %rd13, 2;
	add.s64 	%rd15, %rd2, %rd14;
	ld.global.f32 	%f137, [%rd15+4];
$L__BB0_8:
	mov.f32 	%f138, 0f00000000;
	@%p3 bra 	$L__BB0_10;
	mul.wide.s32 	%rd16, %r181, 4;
	add.s64 	%rd17, %rd2, %rd16;
	ld.global.f32 	%f138, [%rd17];
$L__BB0_10:
	mov.f32 	%f139, 0f00000000;
	@%p4 bra 	$L__BB0_12;
	cvt.s64.s32 	%rd18, %r180;
	add.s64 	%rd20, %rd18, %rd67;
	shl.b64 	%rd21, %rd20, 2;
	add.s64 	%rd22, %rd2, %rd21;
	ld.global.f32 	%f139, [%rd22+4];
$L__BB0_12:
	mul.f32 	%f85, %f4, %f137;
	fma.rn.f32 	%f86, %f3, %f136, %f85;
	fma.rn.f32 	%f87, %f5, %f138, %f86;
	fma.rn.f32 	%f88, %f6, %f139, %f87;
	mul.wide.s32 	%rd23, %r164, 4;
	add.s64 	%rd24, %rd1, %rd23;
	st.global.f32 	[%rd24], %f88;
	mov.f32 	%f140, 0f00000000;
	@%p1 bra 	$L__BB0_14;
	mul.wide.s32 	%rd25, %r176, 4;
	add.s64 	%rd26, %rd2, %rd25;
	ld.global.f32 	%f140, [%rd26];
$L__BB0_14:
	mov.f32 	%f141, 0f00000000;
	@%p2 bra 	$L__BB0_16;
	cvt.s64.s32 	%rd27, %r177;
	add.s64 	%rd29, %rd27, %rd67;
	shl.b64 	%rd30, %rd29, 2;
	add.s64 	%rd31, %rd2, %rd30;
	ld.global.f32 	%f141, [%rd31+4];
$L__BB0_16:
	mov.f32 	%f142, 0f00000000;
	@%p3 bra 	$L__BB0_18;
	mul.wide.s32 	%rd32, %r178, 4;
	add.s64 	%rd33, %rd2, %rd32;
	ld.global.f32 	%f142, [%rd33];
$L__BB0_18:
	mov.f32 	%f143, 0f00000000;
	@%p4 bra 	$L__BB0_20;
	cvt.s64.s32 	%rd34, %r179;
	add.s64 	%rd36, %rd34, %rd67;
	shl.b64 	%rd37, %rd36, 2;
	add.s64 	%rd38, %rd2, %rd37;
	ld.global.f32 	%f143, [%rd38+4];
$L__BB0_20:
	mul.f32 	%f93, %f4, %f141;
	fma.rn.f32 	%f94, %f3, %f140, %f93;
	fma.rn.f32 	%f95, %f5, %f142, %f94;
	fma.rn.f32 	%f96, %f6, %f143, %f95;
	mul.wide.s32 	%rd39, %r167, 4;
	add.s64 	%rd40, %rd1, %rd39;
	st.global.f32 	[%rd40], %f96;
	mov.f32 	%f144, 0f00000000;
	@%p1 bra 	$L__BB0_22;
	mul.wide.s32 	%rd41, %r172, 4;
	add.s64 	%rd42, %rd2, %rd41;
	ld.global.f32 	%f144, [%rd42];
$L__BB0_22:
	mov.f32 	%f145, 0f00000000;
	@%p2 bra 	$L__BB0_24;
	cvt.s64.s32 	%rd43, %r173;
	add.s64 	%rd45, %rd43, %rd67;
	shl.b64 	%rd46, %rd45, 2;
	add.s64 	%rd47, %rd2, %rd46;
	ld.global.f32 	%f145, [%rd47+4];
$L__BB0_24:
	mov.f32 	%f146, 0f00000000;
	@%p3 bra 	$L__BB0_26;
	mul.wide.s32 	%rd48, %r174, 4;
	add.s64 	%rd49, %rd2, %rd48;
	ld.global.f32 	%f146, [%rd49];
$L__BB0_26:
	mov.f32 	%f147, 0f00000000;
	@%p4 bra 	$L__BB0_28;
	cvt.s64.s32 	%rd50, %r175;
	add.s64 	%rd52, %rd50, %rd67;
	shl.b64 	%rd53, %rd52, 2;
	add.s64 	%rd54, %rd2, %rd53;
	ld.global.f32 	%f147, [%rd54+4];
$L__BB0_28:
	mul.f32 	%f101, %f4, %f145;
	fma.rn.f32 	%f102, %f3, %f144, %f101;
	fma.rn.f32 	%f103, %f5, %f146, %f102;
	fma.rn.f32 	%f104, %f6, %f147, %f103;
	mul.wide.s32 	%rd55, %r166, 4;
	add.s64 	%rd56, %rd1, %rd55;
	st.global.f32 	[%rd56], %f104;
	mov.f32 	%f148, 0f00000000;
	@%p1 bra 	$L__BB0_30;
	mul.wide.s32 	%rd57, %r168, 4;
	add.s64 	%rd58, %rd2, %rd57;
	ld.global.f32 	%f148, [%rd58];
$L__BB0_30:
	mov.f32 	%f149, 0f00000000;
	@%p2 bra 	$L__BB0_32;
	cvt.s64.s32 	%rd59, %r169;
	add.s64 	%rd61, %rd59, %rd67;
	shl.b64 	%rd62, %rd61, 2;
	add.s64 	%rd63, %rd2, %rd62;
	ld.global.f32 	%f149, [%rd63+4];
$L__BB0_32:
	mov.f32 	%f150, 0f00000000;
	@%p3 bra 	$L__BB0_34;
	mul.wide.s32 	%rd64, %r170, 4;
	add.s64 	%rd65, %rd2, %rd64;
	ld.global.f32 	%f150, [%rd65];
$L__BB0_34:
	mov.f32 	%f151, 0f00000000;
	@%p4 bra 	$L__BB0_36;
	cvt.s64.s32 	%rd66, %r171;
	add.s64 	%rd68, %rd66, %rd67;
	shl.b64 	%rd69, %rd68, 2;
	add.s64 	%rd70, %rd2, %rd69;
	ld.global.f32 	%f151, [%rd70+4];
$L__BB0_36:
	and.b32  	%r186, %r82, 2147483644;
	mul.f32 	%f108, %f4, %f149;
	fma.rn.f32 	%f109, %f3, %f148, %f108;
	fma.rn.f32 	%f110, %f5, %f150, %f109;
	fma.rn.f32 	%f111, %f6, %f151, %f110;
	mul.wide.s32 	%rd71, %r165, 4;
	add.s64 	%rd72, %rd1, %rd71;
	st.global.f32 	[%rd72], %f111;
	add.s32 	%r184, %r184, 4;
	mul.lo.s32 	%r117, %r84, %r83;
	shl.b32 	%r118, %r117, 2;
	add.s32 	%r183, %r183, %r118;
	add.s32 	%r182, %r182, %r118;
	add.s32 	%r181, %r181, %r118;
	add.s32 	%r180, %r180, %r118;
	add.s32 	%r179, %r179, %r118;
	add.s32 	%r178, %r178, %r118;
	add.s32 	%r177, %r177, %r118;
	add.s32 	%r176, %r176, %r118;
	add.s32 	%r175, %r175, %r118;
	add.s32 	%r174, %r174, %r118;
	add.s32 	%r173, %r173, %r118;
	add.s32 	%r172, %r172, %r118;
	add.s32 	%r171, %r171, %r118;
	add.s32 	%r170, %r170, %r118;
	add.s32 	%r169, %r169, %r118;
	add.s32 	%r168, %r168, %r118;
	mul.lo.s32 	%r119, %r86, %r87;
	shl.b32 	%r120, %r119, 2;
	add.s32 	%r167, %r167, %r120;
	add.s32 	%r166, %r166, %r120;
	add.s32 	%r165, %r165, %r120;
	add.s32 	%r164, %r164, %r120;
	setp.ne.s32 	%p25, %r184, 0;
	@%p25 bra 	$L__BB0_4;
$L__BB0_37:
	and.b32  	%r76, %r82, 3;
	setp.eq.s32 	%p26, %r76, 0;
	@%p26 bra 	$L__BB0_66;
	add.s32 	%r77, %r8, 1;
	setp.eq.s32 	%p27, %r76, 1;
	@%p27 bra 	$L__BB0_56;
	mov.f32 	%f152, 0f00000000;
	@%p1 bra 	$L__BB0_41;
	add.s32 	%r121, %r186, %r10;
	mad.lo.s32 	%r122, %r121, %r83, %r8;
	mad.lo.s32 	%r123, %r122, %r84, %r7;
	mul.wide.s32 	%rd73, %r123, 4;
	add.s64 	%rd74, %rd2, %rd73;
	ld.global.f32 	%f152, [%rd74];
$L__BB0_41:
	mov.f32 	%f153, 0f00000000;
	@%p2 bra 	$L__BB0_43;
	add.s32 	%r124, %r186, %r10;
	mad.lo.s32 	%r125, %r124, %r83, %r8;
	mul.lo.s32 	%r126, %r125, %r84;
	cvt.s64.s32 	%rd75, %r126;
	cvt.s64.s32 	%rd76, %r7;
	add.s64 	%rd77, %rd75, %rd76;
	shl.b64 	%rd78, %rd77, 2;
	add.s64 	%rd79, %rd2, %rd78;
	ld.global.f32 	%f153, [%rd79+4];
$L__BB0_43:
	mov.f32 	%f154, 0f00000000;
	@%p3 bra 	$L__BB0_45;
	add.s32 	%r127, %r186, %r10;
	mad.lo.s32 	%r128, %r127, %r83, %r77;
	mad.lo.s32 	%r129, %r128, %r84, %r7;
	mul.wide.s32 	%rd80, %r129, 4;
	add.s64 	%rd81, %rd2, %rd80;
	ld.global.f32 	%f154, [%rd81];
$L__BB0_45:
	mov.f32 	%f155, 0f00000000;
	@%p4 bra 	$L__BB0_47;
	add.s32 	%r130, %r186, %r10;
	mad.lo.s32 	%r131, %r130, %r83, %r77;
	mul.lo.s32 	%r132, %r131, %r84;
	cvt.s64.s32 	%rd82, %r132;
	cvt.s64.s32 	%rd83, %r7;
	add.s64 	%rd84, %rd82, %rd83;
	shl.b64 	%rd85, %rd84, 2;
	add.s64 	%rd86, %rd2, %rd85;
	ld.global.f32 	%f155, [%rd86+4];
$L__BB0_47:
	mul.f32 	%f117, %f4, %f153;
	fma.rn.f32 	%f118, %f3, %f152, %f117;
	fma.rn.f32 	%f119, %f5, %f154, %f118;
	fma.rn.f32 	%f120, %f6, %f155, %f119;
	add.s32 	%r78, %r186, %r10;
	mad.lo.s32 	%r79, %r78, %r87, %r93;
	mad.lo.s32 	%r133, %r79, %r86, %r1;
	mul.wide.s32 	%rd87, %r133, 4;
	add.s64 	%rd88, %rd1, %rd87;
	st.global.f32 	[%rd88], %f120;
	mov.f32 	%f156, 0f00000000;
	@%p1 bra 	$L__BB0_49;
	mad.lo.s32 	%r134, %r83, %r78, %r83;
	add.s32 	%r135, %r134, %r8;
	mad.lo.s32 	%r136, %r135, %r84, %r7;
	mul.wide.s32 	%rd89, %r136, 4;
	add.s64 	%rd90, %rd2, %rd89;
	ld.global.f32 	%f156, [%rd90];
$L__BB0_49:
	mov.f32 	%f157, 0f00000000;
	@%p2 bra 	$L__BB0_51;
	mad.lo.s32 	%r137, %r83, %r78, %r83;
	add.s32 	%r138, %r137, %r8;
	mul.lo.s32 	%r139, %r138, %r84;
	cvt.s64.s32 	%rd91, %r139;
	cvt.s64.s32 	%rd92, %r7;
	add.s64 	%rd93, %rd91, %rd92;
	shl.b64 	%rd94, %rd93, 2;
	add.s64 	%rd95, %rd2, %rd94;
	ld.global.f32 	%f157, [%rd95+4];
$L__BB0_51:
	mov.f32 	%f158, 0f00000000;
	@%p3 bra 	$L__BB0_53;
	mad.lo.s32 	%r140, %r83, %r78, %r83;
	add.s32 	%r141, %r140, %r77;
	mad.lo.s32 	%r142, %r141, %r84, %r7;
	mul.wide.s32 	%rd96, %r142, 4;
	add.s64 	%rd97, %rd2, %rd96;
	ld.global.f32 	%f158, [%rd97];
$L__BB0_53:
	mov.f32 	%f159, 0f00000000;
	@%p4 bra 	$L__BB0_55;
	mad.lo.s32 	%r143, %r83, %r78, %r83;
	add.s32 	%r144, %r143, %r77;
	mul.lo.s32 	%r145, %r144, %r84;
	cvt.s64.s32 	%rd98, %r145;
	cvt.s64.s32 	%rd99, %r7;
	add.s64 	%rd100, %rd98, %rd99;
	shl.b64 	%rd101, %rd100, 2;
	add.s64 	%rd102, %rd2, %rd101;
	ld.global.f32 	%f159, [%rd102+4];
$L__BB0_55:
	mul.f32 	%f124, %f4, %f157;
	fma.rn.f32 	%f125, %f3, %f156, %f124;
	fma.rn.f32 	%f126, %f5, %f158, %f125;
	fma.rn.f32 	%f127, %f6, %f159, %f126;
	add.s32 	%r146, %r79, %r87;
	mad.lo.s32 	%r147, %r146, %r86, %r1;
	mul.wide.s32 	%rd103, %r147, 4;
	add.s64 	%rd104, %rd1, %rd103;
	st.global.f32 	[%rd104], %f127;
	add.s32 	%r186, %r186, 2;
$L__BB0_56:
	and.b32  	%r148, %r82, 1;
	setp.eq.b32 	%p28, %r148, 1;
	not.pred 	%p29, %p28;
	@%p29 bra 	$L__BB0_66;
	mov.f32 	%f160, 0f00000000;
	@%p1 bra 	$L__BB0_59;
	add.s32 	%r149, %r186, %r10;
	mad.lo.s32 	%r150, %r149, %r83, %r8;
	mad.lo.s32 	%r151, %r150, %r84, %r7;
	mul.wide.s32 	%rd105, %r151, 4;
	add.s64 	%rd106, %rd2, %rd105;
	ld.global.f32 	%f160, [%rd106];
$L__BB0_59:
	mov.f32 	%f161, 0f00000000;
	@%p2 bra 	$L__BB0_61;
	add.s32 	%r152, %r186, %r10;
	mad.lo.s32 	%r153, %r152, %r83, %r8;
	mul.lo.s32 	%r154, %r153, %r84;
	cvt.s64.s32 	%rd107, %r154;
	cvt.s64.s32 	%rd108, %r7;
	add.s64 	%rd109, %rd107, %rd108;
	shl.b64 	%rd110, %rd109, 2;
	add.s64 	%rd111, %rd2, %rd110;
	ld.global.f32 	%f161, [%rd111+4];
$L__BB0_61:
	mov.f32 	%f162, 0f00000000;
	@%p3 bra 	$L__BB0_63;
	add.s32 	%r155, %r186, %r10;
	mad.lo.s32 	%r156, %r155, %r83, %r77;
	mad.lo.s32 	%r157, %r156, %r84, %r7;
	mul.wide.s32 	%rd112, %r157, 4;
	add.s64 	%rd113, %rd2, %rd112;
	ld.global.f32 	%f162, [%rd113];
$L__BB0_63:
	mov.f32 	%f163, 0f00000000;
	@%p4 bra 	$L__BB0_65;
	add.s32 	%r158, %r186, %r10;
	mad.lo.s32 	%r159, %r158, %r83, %r77;
	mul.lo.s32 	%r160, %r159, %r84;
	cvt.s64.s32 	%rd114, %r160;
	cvt.s64.s32 	%rd115, %r7;
	add.s64 	%rd116, %rd114, %rd115;
	shl.b64 	%rd117, %rd116, 2;
	add.s64 	%rd118, %rd2, %rd117;
	ld.global.f32 	%f163, [%rd118+4];
$L__BB0_65:
	mul.f32 	%f132, %f4, %f161;
	fma.rn.f32 	%f133, %f3, %f160, %f132;
	fma.rn.f32 	%f134, %f5, %f162, %f133;
	fma.rn.f32 	%f135, %f6, %f163, %f134;
	add.s32 	%r161, %r186, %r10;
	mad.lo.s32 	%r162, %r161, %r87, %r93;
	mad.lo.s32 	%r163, %r162, %r86, %r1;
	mul.wide.s32 	%rd119, %r163, 4;
	add.s64 	%rd120, %rd1, %rd119;
	st.global.f32 	[%rd120], %f135;
$L__BB0_66:
	ret;

}
	// .globl	_Z21get_ref_points_kernelPfii
.visible .entry _Z21get_ref_points_kernelPfii(
	.param .u64 .ptr .align 1 _Z21get_ref_points_kernelPfii_param_0,
	.param .u32 _Z21get_ref_points_kernelPfii_param_1,
	.param .u32 _Z21get_ref_points_kernelPfii_param_2
)
{
	.reg .pred 	%p<4>;
	.reg .b32 	%r<16>;
	.reg .b32 	%f<9>;
	.reg .b64 	%rd<5>;

	ld.param.u64 	%rd1, [_Z21get_ref_points_kernelPfii_param_0];
	ld.param.u32 	%r3, [_Z21get_ref_points_kernelPfii_param_1];
	ld.param.u32 	%r4, [_Z21get_ref_points_kernelPfii_param_2];
	mov.u32 	%r1, %tid.x;
	mov.u32 	%r2, %tid.y;
	setp.ge.s32 	%p1, %r2, %r3;
	setp.ge.s32 	%p2, %r1, %r4;
	or.pred  	%p3, %p1, %p2;
	@%p3 bra 	$L__BB1_2;
	cvta.to.global.u64 	%rd2, %rd1;
	mov.u32 	%r5, %ctaid.x;
	mul.lo.s32 	%r6, %r5, %r3;
	shl.b32 	%r7, %r6, 1;
	shl.b32 	%r8, %r2, 1;
	shl.b32 	%r9, %r1, 1;
	add.s32 	%r10, %r7, %r8;
	mad.lo.s32 	%r11, %r10, %r4, %r9;
	or.b32  	%r12, %r8, 1;
	cvt.rn.f32.u32 	%f1, %r12;
	add.s32 	%r13, %r3, -1;
	cvt.rn.f32.u32 	%f2, %r13;
	div.rn.f32 	%f3, %f1, %f2;
	add.f32 	%f4, %f3, 0fBF800000;
	mul.wide.u32 	%rd3, %r11, 4;
	add.s64 	%rd4, %rd2, %rd3;
	st.global.f32 	[%rd4], %f4;
	or.b32  	%r14, %r9, 1;
	cvt.rn.f32.u32 	%f5, %r14;
	add.s32 	%r15, %r4, -1;
	cvt.rn.f32.u32 	%f6, %r15;
	div.rn.f32 	%f7, %f5, %f6;
	add.f32 	%f8, %f7, 0fBF800000;
	st.global.f32 	[%rd4+4], %f8;
$L__BB1_2:
	ret;

}
	// .globl	_Z20baseline_dat_forwardPKfiiiiiiiiiiiiiPfS1_S1_S1_S1_S1_S1_S1_S1_S1_S1_S1_
.visible .entry _Z20baseline_dat_forwardPKfiiiiiiiiiiiiiPfS1_S1_S1_S1_S1_S1_S1_S1_S1_S1_S1_(
	.param .u64 .ptr .align 1 _Z20baseline_dat_forwardPKfiiiiiiiiiiiiiPfS1_S1_S1_S1_S1_S1_S1_S1_S1_S1_S1__param_0,
	.param .u32 _Z20baseline_dat_forwardPKfiiiiiiiiiiiiiPfS1_S1_S1_S1_S1_S1_S1_S1_S1_S1_S1__param_1,
	.param .u32 _Z20baseline_dat_forwardPKfiiiiiiiiiiiiiPfS1_S1_S1_S1_S1_S1_S1_S1_S1_S1_S1__param_2,
	.param .u32 _Z20baseline_dat_forwardPKfiiiiiiiiiiiiiPfS1_S1_S1_S1_S1_S1_S1_S1_S1_S1_S1__param_3,
	.param .u32 _Z20baseline_dat_forwardPKfiiiiiiiiiiiiiPfS1_S1_S1_S1_S1_S1_S1_S1_S1_S1_S1__param_4,
	.param .u32 _Z20baseline_dat_forwardPKfiiiiiiiiiiiiiPfS1_S1_S1_S1_S1_S1_S1_S1_S1_S1_S1__param_5,
	.param .u32 _Z20baseline_dat_forwardPKfiiiiiiiiiiiiiPfS1_S1_S1_S1_S1_S1_S1_S1_S1_S1_S1__param_6,
	.param .u32 _Z20baseline_dat_forwardPKfiiiiiiiiiiiiiPfS1_S1_S1_S1_S1_S1_S1_S1_S1_S1_S1__param_7,
	.param .u32 _Z20baseline_dat_forwardPKfiiiiiiiiiiiiiPfS1_S1_S1_S1_S1_S1_S1_S1_S1_S1_S1__param_8,
	.param .u32 _Z20baseline_dat_forwardPKfiiiiiiiiiiiiiPfS1_S1_S1_S1_S1_S1_S1_S1_S1_S1_S1__param_9,
	.param .u32 _Z20baseline_dat_forwardPKfiiiiiiiiiiiiiPfS1_S1_S1_S1_S1_S1_S1_S1_S1_S1_S1__param_10,
	.param .u32 _Z20baseline_dat_forwardPKfiiiiiiiiiiiiiPfS1_S1_S1_S1_S1_S1_S1_S1_S1_S1_S1__param_11,
	.param .u32 _Z20baseline_dat_forwardPKfiiiiiiiiiiiiiPfS1_S1_S1_S1_S1_S1_S1_S1_S1_S1_S1__param_12,
	.param .u32 _Z20baseline_dat_forwardPKfiiiiiiiiiiiiiPfS1_S1_S1_S1_S1_S1_S1_S1_S1_S1_S1__param_13,
	.param .u64 .ptr .align 1 _Z20baseline_dat_forwardPKfiiiiiiiiiiiiiPfS1_S1_S1_S1_S1_S1_S1_S1_S1_S1_S1__param_14,
	.param .u64 .ptr .align 1 _Z20baseline_dat_forwardPKfiiiiiiiiiiiiiPfS1_S1_S1_S1_S1_S1_S1_S1_S1_S1_S1__param_15,
	.param .u64 .ptr .align 1 _Z20baseline_dat_forwardPKfiiiiiiiiiiiiiPfS1_S1_S1_S1_S1_S1_S1_S1_S1_S1_S1__param_16,
	.param .u64 .ptr .align 1 _Z20baseline_dat_forwardPKfiiiiiiiiiiiiiPfS1_S1_S1_S1_S1_S1_S1_S1_S1_S1_S1__param_17,
	.param .u64 .ptr .align 1 _Z20baseline_dat_forwardPKfiiiiiiiiiiiiiPfS1_S1_S1_S1_S1_S1_S1_S1_S1_S1_S1__param_18,
	.param .u64 .ptr .align 1 _Z20baseline_dat_forwardPKfiiiiiiiiiiiiiPfS1_S1_S1_S1_S1_S1_S1_S1_S1_S1_S1__param_19,
	.param .u64 .ptr .align 1 _Z20baseline_dat_forwardPKfiiiiiiiiiiiiiPfS1_S1_S1_S1_S1_S1_S1_S1_S1_S1_S1__param_20,
	.param .u64 .ptr .align 1 _Z20baseline_dat_forwardPKfiiiiiiiiiiiiiPfS1_S1_S1_S1_S1_S1_S1_S1_S1_S1_S1__param_21,
	.param .u64 .ptr .align 1 _Z20baseline_dat_forwardPKfiiiiiiiiiiiiiPfS1_S1_S1_S1_S1_S1_S1_S1_S1_S1_S1__param_22,
	.param .u64 .ptr .align 1 _Z20baseline_dat_forwardPKfiiiiiiiiiiiiiPfS1_S1_S1_S1_S1_S1_S1_S1_S1_S1_S1__param_23,
	.param .u64 .ptr .align 1 _Z20baseline_dat_forwardPKfiiiiiiiiiiiiiPfS1_S1_S1_S1_S1_S1_S1_S1_S1_S1_S1__param_24,
	.param .u64 .ptr .align 1 _Z20baseline_dat_forwardPKfiiiiiiiiiiiiiPfS1_S1_S1_S1_S1_S1_S1_S1_S1_S1_S1__param_25
)
{
	.local .align 8 .b8 	__local_depot2[8];
	.reg .b64 	%SP;
	.reg .b64 	%SPL;
	.reg .b32 	%r<13>;
	.reg .b64 	%rd<7>;

	mov.u64 	%SPL, __local_depot2;
	cvta.local.u64 	%SP, %SPL;
	add.u64 	%rd1, %SP, 0;
	add.u64 	%rd2, %SPL, 0;
	mov.u32 	%r1, %ctaid.x;
	mov.u32 	%r2, %ntid.x;
	mov.u32 	%r3, %tid.x;
	mad.lo.s32 	%r4, %r1, %r2, %r3;
	mov.u32 	%r5, %ctaid.y;
	mov.u32 	%r6, %ntid.y;
	mov.u32 	%r7, %tid.y;
	mad.lo.s32 	%r8, %r5, %r6, %r7;
	st.local.v2.u32 	[%rd2], {%r4, %r8};
	mov.u64 	%rd3, $str;
	cvta.global.u64 	%rd4, %rd3;
	{ // callseq 0, 0
	.param .b64 param0;
	st.param.b64 	[param0], %rd4;
	.param .b64 param1;
	st.param.b64 	[param1], %rd1;
	.param .b32 retval0;
	call.uni (retval0), 
	vprintf, 
	(
	param0, 
	param1
	);
	ld.param.b32 	%r9, [retval0];
	} // callseq 0
	mov.u64 	%rd5, $str$1;
	cvta.global.u64 	%rd6, %rd5;
	{ // callseq 1, 0
	.param .b64 param0;
	st.param.b64 	[param0], %rd6;
	.param .b64 param1;
	st.param.b64 	[param1], 0;
	.param .b32 retval0;
	call.uni (retval0), 
	vprintf, 
	(
	param0, 
	param1
	);
	ld.param.b32 	%r11, [retval0];
	} // callseq 1
	ret;

}


// ===== COMPILED SASS (sm_100) =====

	.target	sm_100

	.elftype	@"ET_EXEC"


//--------------------- .note.nv.tkinfo           --------------------------
	.section	.note.nv.tkinfo,"",@"SHT_NOTE"
	.sectionflags	@"SHF_NOTE_NV_TKINFO"
	.tkinfo
        /*0018*/ 	.word	0x00000002
        /*0030*/ 	.string	""
        /*0030*/ 	.string	"ptxas"
        /*0030*/ 	.string	"Cuda compilation tools, release 13.0, V13.0.88"
        /*0030*/ 	.string	"Build cuda_13.0.r13.0/compiler.36424714_0"
        /*0030*/ 	.string	"-arch sm_100 -m 64 "



//--------------------- .note.nv.cuinfo           --------------------------
	.section	.note.nv.cuinfo,"",@"SHT_NOTE"
	.sectionflags	@"SHF_NOTE_NV_CUINFO"
        /*0018*/ 	.short	0x0002
        /*001a*/ 	.short	0x0064
        /*001c*/ 	.short	0x0082
	.zero		2


//--------------------- .nv.info                  --------------------------
	.section	.nv.info,"",@"SHT_CUDA_INFO"
	.align	4


	//----- nvinfo : EIATTR_REGCOUNT
	.align		4
        /*0000*/ 	.byte	0x04, 0x2f
        /*0002*/ 	.short	(.L_3 - .L_2)
	.align		4
.L_2:
        /*0004*/ 	.word	index@(_Z18grid_sample_kernelPKfS0_Pfiiiii)
        /*0008*/ 	.word	0x00000030


	//----- nvinfo : EIATTR_FRAME_SIZE
	.align		4
.L_3:
        /*000c*/ 	.byte	0x04, 0x11
        /*000e*/ 	.short	(.L_5 - .L_4)
	.align		4
.L_4:
        /*0010*/ 	.word	index@(_Z18grid_sample_kernelPKfS0_Pfiiiii)
        /*0014*/ 	.word	0x00000000


	//----- nvinfo : EIATTR_REGCOUNT
	.align		4
.L_5:
        /*0018*/ 	.byte	0x04, 0x2f
        /*001a*/ 	.short	(.L_7 - .L_6)
	.align		4
.L_6:
        /*001c*/ 	.word	index@(_Z21get_ref_points_kernelPfii)
        /*0020*/ 	.word	0x00000011


	//----- nvinfo : EIATTR_FRAME_SIZE
	.align		4
.L_7:
        /*0024*/ 	.byte	0x04, 0x11
        /*0026*/ 	.short	(.L_9 - .L_8)
	.align		4
.L_8:
        /*0028*/ 	.word	index@($__internal_0_$__cuda_sm3x_div_rn_noftz_f32_slowpath)
        /*002c*/ 	.word	0x00000000


	//----- nvinfo : EIATTR_FRAME_SIZE
	.align		4
.L_9:
        /*0030*/ 	.byte	0x04, 0x11
        /*0032*/ 	.short	(.L_11 - .L_10)
	.align		4
.L_10:
        /*0034*/ 	.word	index@(_Z21get_ref_points_kernelPfii)
        /*0038*/ 	.word	0x00000000


	//----- nvinfo : EIATTR_REGCOUNT
	.align		4
.L_11:
        /*003c*/ 	.byte	0x04, 0x2f
        /*003e*/ 	.short	(.L_13 - .L_12)
	.align		4
.L_12:
        /*0040*/ 	.word	index@(_Z20baseline_dat_forwardPKfiiiiiiiiiiiiiPfS1_S1_S1_S1_S1_S1_S1_S1_S1_S1_S1_)
        /*0044*/ 	.word	0x00000018


	//----- nvinfo : EIATTR_FRAME_SIZE
	.align		4
.L_13:
        /*0048*/ 	.byte	0x04, 0x11
        /*004a*/ 	.short	(.L_15 - .L_14)
	.align		4
.L_14:
        /*004c*/ 	.word	index@(_Z20baseline_dat_forwardPKfiiiiiiiiiiiiiPfS1_S1_S1_S1_S1_S1_S1_S1_S1_S1_S1_)
        /*0050*/ 	.word	0x00000008


	//----- nvinfo : EIATTR_MIN_STACK_SIZE
	.align		4
.L_15:
        /*0054*/ 	.byte	0x04, 0x12
        /*0056*/ 	.short	(.L_17 - .L_16)
	.align		4
.L_16:
        /*0058*/ 	.word	index@(_Z20baseline_dat_forwardPKfiiiiiiiiiiiiiPfS1_S1_S1_S1_S1_S1_S1_S1_S1_S1_S1_)
        /*005c*/ 	.word	0x00000008


	//----- nvinfo : EIATTR_MIN_STACK_SIZE
	.align		4
.L_17:
        /*0060*/ 	.byte	0x04, 0x12
        /*0062*/ 	.short	(.L_19 - .L_18)
	.align		4
.L_18:
        /*0064*/ 	.word	index@(_Z21get_ref_points_kernelPfii)
        /*0068*/ 	.word	0x00000000


	//----- nvinfo : EIATTR_MIN_STACK_SIZE
	.align		4
.L_19:
        /*006c*/ 	.byte	0x04, 0x12
        /*006e*/ 	.short	(.L_21 - .L_20)
	.align		4
.L_20:
        /*0070*/ 	.word	index@(_Z18grid_sample_kernelPKfS0_Pfiiiii)
        /*0074*/ 	.word	0x00000000
.L_21:


//--------------------- .nv.compat                --------------------------
	.section	.nv.compat,"",@"SHT_CUDA_COMPAT_INFO"
	.align	4
        /*0000*/ 	.byte	0x02, 0x09, 0x00, 0x00, 0x02, 0x02, 0x01, 0x00, 0x02, 0x05, 0x05, 0x00, 0x03, 0x07, 0x01, 0x01
        /*0010*/ 	.byte	0x02, 0x03, 0x00, 0x00, 0x02, 0x06, 0x01, 0x00, 0x04, 0x0b, 0x08, 0x00, 0x01, 0x00, 0x00, 0x00
        /*0020*/ 	.byte	0x00, 0x00, 0x00, 0x00


//--------------------- .nv.info._Z20baseline_dat_forwardPKfiiiiiiiiiiiiiPfS1_S1_S1_S1_S1_S1_S1_S1_S1_S1_S1_ --------------------------
	.section	.nv.info._Z20baseline_dat_forwardPKfiiiiiiiiiiiiiPfS1_S1_S1_S1_S1_S1_S1_S1_S1_S1_S1_,"",@"SHT_CUDA_INFO"
	.sectionflags	@""
	.align	4


	//----- nvinfo : EIATTR_CUDA_API_VERSION
	.align		4
        /*0000*/ 	.byte	0x04, 0x37
        /*0002*/ 	.short	(.L_23 - .L_22)
.L_22:
        /*0004*/ 	.word	0x00000082


	//----- nvinfo : EIATTR_KPARAM_INFO
	.align		4
.L_23:
        /*0008*/ 	.byte	0x04, 0x17
        /*000a*/ 	.short	(.L_25 - .L_24)
.L_24:
        /*000c*/ 	.word	0x00000000
        /*0010*/ 	.short	0x0019
        /*0012*/ 	.short	0x0098
        /*0014*/ 	.byte	0x00, 0xf5, 0x21, 0x00


	//----- nvinfo : EIATTR_KPARAM_INFO
	.align		4
.L_25:
        /*0018*/ 	.byte	0x04, 0x17
        /*001a*/ 	.short	(.L_27 - .L_26)
.L_26:
        /*001c*/ 	.word	0x00000000
        /*0020*/ 	.short	0x0018
        /*0022*/ 	.short	0x0090
        /*0024*/ 	.byte	0x00, 0xf5, 0x21, 0x00


	//----- nvinfo : EIATTR_KPARAM_INFO
	.align		4
.L_27:
        /*0028*/ 	.byte	0x04, 0x17
        /*002a*/ 	.short	(.L_29 - .L_28)
.L_28:
        /*002c*/ 	.word	0x00000000
        /*0030*/ 	.short	0x0017
        /*0032*/ 	.short	0x0088
        /*0034*/ 	.byte	0x00, 0xf5, 0x21, 0x00


	//----- nvinfo : EIATTR_KPARAM_INFO
	.align		4
.L_29:
        /*0038*/ 	.byte	0x04, 0x17
        /*003a*/ 	.short	(.L_31 - .L_30)
.L_30:
        /*003c*/ 	.word	0x00000000
        /*0040*/ 	.short	0x0016
        /*0042*/ 	.short	0x0080
        /*0044*/ 	.byte	0x00, 0xf5, 0x21, 0x00


	//----- nvinfo : EIATTR_KPARAM_INFO
	.align		4
.L_31:
        /*0048*/ 	.byte	0x04, 0x17
        /*004a*/ 	.short	(.L_33 - .L_32)
.L_32:
        /*004c*/ 	.word	0x00000000
        /*0050*/ 	.short	0x0015
        /*0052*/ 	.short	0x0078
        /*0054*/ 	.byte	0x00, 0xf5, 0x21, 0x00


	//----- nvinfo : EIATTR_KPARAM_INFO
	.align		4
.L_33:
        /*0058*/ 	.byte	0x04, 0x17
        /*005a*/ 	.short	(.L_35 - .L_34)
.L_34:
        /*005c*/ 	.word	0x00000000
        /*0060*/ 	.short	0x0014
        /*0062*/ 	.short	0x0070
        /*0064*/ 	.byte	0x00, 0xf5, 0x21, 0x00


	//----- nvinfo : EIATTR_KPARAM_INFO
	.align		4
.L_35:
        /*0068*/ 	.byte	0x04, 0x17
        /*006a*/ 	.short	(.L_37 - .L_36)
.L_36:
        /*006c*/ 	.word	0x00000000
        /*0070*/ 	.short	0x0013
        /*0072*/ 	.short	0x0068
        /*0074*/ 	.byte	0x00, 0xf5, 0x21, 0x00


	//----- nvinfo : EIATTR_KPARAM_INFO
	.align		4
.L_37:
        /*0078*/ 	.byte	0x04, 0x17
        /*007a*/ 	.short	(.L_39 - .L_38)
.L_38:
        /*007c*/ 	.word	0x00000000
        /*0080*/ 	.short	0x0012
        /*0082*/ 	.short	0x0060
        /*0084*/ 	.byte	0x00, 0xf5, 0x21, 0x00


	//----- nvinfo : EIATTR_KPARAM_INFO
	.align		4
.L_39:
        /*0088*/ 	.byte	0x04, 0x17
        /*008a*/ 	.short	(.L_41 - .L_40)
.L_40:
        /*008c*/ 	.word	0x00000000
        /*0090*/ 	.short	0x0011
        /*0092*/ 	.short	0x0058
        /*0094*/ 	.byte	0x00, 0xf5, 0x21, 0x00


	//----- nvinfo : EIATTR_KPARAM_INFO
	.align		4
.L_41:
        /*0098*/ 	.byte	0x04, 0x17
        /*009a*/ 	.short	(.L_43 - .L_42)
.L_42:
        /*009c*/ 	.word	0x00000000
        /*00a0*/ 	.short	0x0010
        /*00a2*/ 	.short	0x0050
        /*00a4*/ 	.byte	0x00, 0xf5, 0x21, 0x00


	//----- nvinfo : EIATTR_KPARAM_INFO
	.align		4
.L_43:
        /*00a8*/ 	.byte	0x04, 0x17
        /*00aa*/ 	.short	(.L_45 - .L_44)
.L_44:
        /*00ac*/ 	.word	0x00000000
        /*00b0*/ 	.short	0x000f
        /*00b2*/ 	.short	0x0048
        /*00b4*/ 	.byte	0x00, 0xf5, 0x21, 0x00


	//----- nvinfo : EIATTR_KPARAM_INFO
	.align		4
.L_45:
        /*00b8*/ 	.byte	0x04, 0x17
        /*00ba*/ 	.short	(.L_47 - .L_46)
.L_46:
        /*00bc*/ 	.word	0x00000000
        /*00c0*/ 	.short	0x000e
        /*00c2*/ 	.short	0x0040
        /*00c4*/ 	.byte	0x00, 0xf5, 0x21, 0x00


	//----- nvinfo : EIATTR_KPARAM_INFO
	.align		4
.L_47:
        /*00c8*/ 	.byte	0x04, 0x17
        /*00ca*/ 	.short	(.L_49 - .L_48)
.L_48:
        /*00cc*/ 	.word	0x00000000
        /*00d0*/ 	.short	0x000d
        /*00d2*/ 	.short	0x0038
        /*00d4*/ 	.byte	0x00, 0xf0, 0x11, 0x00


	//----- nvinfo : EIATTR_KPARAM_INFO
	.align		4
.L_49:
        /*00d8*/ 	.byte	0x04, 0x17
        /*00da*/ 	.short	(.L_51 - .L_50)
.L_50:
        /*00dc*/ 	.word	0x00000000
        /*00e0*/ 	.short	0x000c
        /*00e2*/ 	.short	0x0034
        /*00e4*/ 	.byte	0x00, 0xf0, 0x11, 0x00


	//----- nvinfo : EIATTR_KPARAM_INFO
	.align		4
.L_51:
        /*00e8*/ 	.byte	0x04, 0x17
        /*00ea*/ 	.short	(.L_53 - .L_52)
.L_52:
        /*00ec*/ 	.word	0x00000000
        /*00f0*/ 	.short	0x000b
        /*00f2*/ 	.short	0x0030
        /*00f4*/ 	.byte	0x00, 0xf0, 0x11, 0x00


	//----- nvinfo : EIATTR_KPARAM_INFO
	.align		4
.L_53:
        /*00f8*/ 	.byte	0x04, 0x17
        /*00fa*/ 	.short	(.L_55 - .L_54)
.L_54:
        /*00fc*/ 	.word	0x00000000
        /*0100*/ 	.short	0x000a
        /*0102*/ 	.short	0x002c
        /*0104*/ 	.byte	0x00, 0xf0, 0x11, 0x00


	//----- nvinfo : EIATTR_KPARAM_INFO
	.align		4
.L_55:
        /*0108*/ 	.byte	0x04, 0x17
        /*010a*/ 	.short	(.L_57 - .L_56)
.L_56:
        /*010c*/ 	.word	0x00000000
        /*0110*/ 	.short	0x0009
        /*0112*/ 	.short	0x0028
        /*0114*/ 	.byte	0x00, 0xf0, 0x11, 0x00


	//----- nvinfo : EIATTR_KPARAM_INFO
	.align		4
.L_57:
        /*0118*/ 	.byte	0x04, 0x17
        /*011a*/ 	.short	(.L_59 - .L_58)
.L_58:
        /*011c*/ 	.word	0x00000000
        /*0120*/ 	.short	0x0008
        /*0122*/ 	.short	0x0024
        /*0124*/ 	.byte	0x00, 0xf0, 0x11, 0x00


	//----- nvinfo : EIATTR_KPARAM_INFO
	.align		4
.L_59:
        /*0128*/ 	.byte	0x04, 0x17
        /*012a*/ 	.short	(.L_61 - .L_60)
.L_60:
        /*012c*/ 	.word	0x00000000
        /*0130*/ 	.short	0x0007
        /*0132*/ 	.short	0x0020
        /*0134*/ 	.byte	0x00, 0xf0, 0x11, 0x00


	//----- nvinfo : EIATTR_KPARAM_INFO
	.align		4
.L_61:
        /*0138*/ 	.byte	0x04, 0x17
        /*013a*/ 	.short	(.L_63 - .L_62)
.L_62:
        /*013c*/ 	.word	0x00000000
        /*0140*/ 	.short	0x0006
        /*0142*/ 	.short	0x001c
        /*0144*/ 	.byte	0x00, 0xf0, 0x11, 0x00


	//----- nvinfo : EIATTR_KPARAM_INFO
	.align		4
.L_63:
        /*0148*/ 	.byte	0x04, 0x17
        /*014a*/ 	.short	(.L_65 - .L_64)
.L_64:
        /*014c*/ 	.word	0x00000000
        /*0150*/ 	.short	0x0005
        /*0152*/ 	.short	0x0018
        /*0154*/ 	.byte	0x00, 0xf0, 0x11, 0x00


	//----- nvinfo : EIATTR_KPARAM_INFO
	.align		4
.L_65:
        /*0158*/ 	.byte	0x04, 0x17
        /*015a*/ 	.short	(.L_67 - .L_66)
.L_66:
        /*015c*/ 	.word	0x00000000
        /*0160*/ 	.short	0x0004
        /*0162*/ 	.short	0x0014
        /*0164*/ 	.byte	0x00, 0xf0, 0x11, 0x00


	//----- nvinfo : EIATTR_KPARAM_INFO
	.align		4
.L_67:
        /*0168*/ 	.byte	0x04, 0x17
        /*016a*/ 	.short	(.L_69 - .L_68)
.L_68:
        /*016c*/ 	.word	0x00000000
        /*0170*/ 	.short	0x0003
        /*0172*/ 	.short	0x0010
        /*0174*/ 	.byte	0x00, 0xf0, 0x11, 0x00


	//----- nvinfo : EIATTR_KPARAM_INFO
	.align		4
.L_69:
        /*0178*/ 	.byte	0x04, 0x17
        /*017a*/ 	.short	(.L_71 - .L_70)
.L_70:
        /*017c*/ 	.word	0x00000000
        /*0180*/ 	.short	0x0002
        /*0182*/ 	.short	0x000c
        /*0184*/ 	.byte	0x00, 0xf0, 0x11, 0x00


	//----- nvinfo : EIATTR_KPARAM_INFO
	.align		4
.L_71:
        /*0188*/ 	.byte	0x04, 0x17
        /*018a*/ 	.short	(.L_73 - .L_72)
.L_72:
        /*018c*/ 	.word	0x00000000
        /*0190*/ 	.short	0x0001
        /*0192*/ 	.short	0x0008
        /*0194*/ 	.byte	0x00, 0xf0, 0x11, 0x00


	//----- nvinfo : EIATTR_KPARAM_INFO
	.align		4
.L_73:
        /*0198*/ 	.byte	0x04, 0x17
        /*019a*/ 	.short	(.L_75 - .L_74)
.L_74:
        /*019c*/ 	.word	0x00000000
        /*01a0*/ 	.short	0x0000
        /*01a2*/ 	.short	0x0000
        /*01a4*/ 	.byte	0x00, 0xf5, 0x21, 0x00


	//----- nvinfo : EIATTR_SPARSE_MMA_MASK
	.align		4
.L_75:
        /*01a8*/ 	.byte	0x03, 0x50
        /*01aa*/ 	.short	0x0000


	//----- nvinfo : EIATTR_MAXREG_COUNT
	.align		4
        /*01ac*/ 	.byte	0x03, 0x1b
        /*01ae*/ 	.short	0x00ff


	//----- nvinfo : EIATTR_EXTERNS
	.align		4
        /*01b0*/ 	.byte	0x04, 0x0f
        /*01b2*/ 	.short	(.L_77 - .L_76)


	//   ....[0]....
	.align		4
.L_76:
        /*01b4*/ 	.word	index@(vprintf)


	//----- nvinfo : EIATTR_MERCURY_ISA_VERSION
	.align		4
.L_77:
        /*01b8*/ 	.byte	0x03, 0x5f
        /*01ba*/ 	.short	0x0101


	//----- nvinfo : EIATTR_VRC_CTA_INIT_COUNT
	.align		4
        /*01bc*/ 	.byte	0x02, 0x4a
	.zero		1
	.zero		1


	//----- nvinfo : EIATTR_SYSCALL_OFFSETS
	.align		4
        /*01c0*/ 	.byte	0x04, 0x46
        /*01c2*/ 	.short	(.L_79 - .L_78)


	//   ....[0]....
.L_78:
        /*01c4*/ 	.word	0x00000150


	//   ....[1]....
        /*01c8*/ 	.word	0x000001c0


	//----- nvinfo : EIATTR_EXIT_INSTR_OFFSETS
	.align		4
.L_79:
        /*01cc*/ 	.byte	0x04, 0x1c
        /*01ce*/ 	.short	(.L_81 - .L_80)


	//   ....[0]....
.L_80:
        /*01d0*/ 	.word	0x000001d0


	//----- nvinfo : EIATTR_CBANK_PARAM_SIZE
	.align		4
.L_81:
        /*01d4*/ 	.byte	0x03, 0x19
        /*01d6*/ 	.short	0x00a0


	//----- nvinfo : EIATTR_PARAM_CBANK
	.align		4
        /*01d8*/ 	.byte	0x04, 0x0a
        /*01da*/ 	.short	(.L_83 - .L_82)
	.align		4
.L_82:
        /*01dc*/ 	.word	index@(.nv.constant0._Z20baseline_dat_forwardPKfiiiiiiiiiiiiiPfS1_S1_S1_S1_S1_S1_S1_S1_S1_S1_S1_)
        /*01e0*/ 	.short	0x0380
        /*01e2*/ 	.short	0x00a0


	//----- nvinfo : EIATTR_SW_WAR
	.align		4
.L_83:
        /*01e4*/ 	.byte	0x04, 0x36
        /*01e6*/ 	.short	(.L_85 - .L_84)
.L_84:
        /*01e8*/ 	.word	0x00000008
.L_85:


//--------------------- .nv.info._Z21get_ref_points_kernelPfii --------------------------
	.section	.nv.info._Z21get_ref_points_kernelPfii,"",@"SHT_CUDA_INFO"
	.sectionflags	@""
	.align	4


	//----- nvinfo : EIATTR_CUDA_API_VERSION
	.align		4
        /*0000*/ 	.byte	0x04, 0x37
        /*0002*/ 	.short	(.L_87 - .L_86)
.L_86:
        /*0004*/ 	.word	0x00000082


	//----- nvinfo : EIATTR_KPARAM_INFO
	.align		4
.L_87:
        /*0008*/ 	.byte	0x04, 0x17
        /*000a*/ 	.short	(.L_89 - .L_88)
.L_88:
        /*000c*/ 	.word	0x00000000
        /*0010*/ 	.short	0x0002
        /*0012*/ 	.short	0x000c
        /*0014*/ 	.byte	0x00, 0xf0, 0x11, 0x00


	//----- nvinfo : EIATTR_KPARAM_INFO
	.align		4
.L_89:
        /*0018*/ 	.byte	0x04, 0x17
        /*001a*/ 	.short	(.L_91 - .L_90)
.L_90:
        /*001c*/ 	.word	0x00000000
        /*0020*/ 	.short	0x0001
        /*0022*/ 	.short	0x0008
        /*0024*/ 	.byte	0x00, 0xf0, 0x11, 0x00


	//----- nvinfo : EIATTR_KPARAM_INFO
	.align		4
.L_91:
        /*0028*/ 	.byte	0x04, 0x17
        /*002a*/ 	.short	(.L_93 - .L_92)
.L_92:
        /*002c*/ 	.word	0x00000000
        /*0030*/ 	.short	0x0000
        /*0032*/ 	.short	0x0000
        /*0034*/ 	.byte	0x00, 0xf5, 0x21, 0x00


	//----- nvinfo : EIATTR_SPARSE_MMA_MASK
	.align		4
.L_93:
        /*0038*/ 	.byte	0x03, 0x50
        /*003a*/ 	.short	0x0000


	//----- nvinfo : EIATTR_MAXREG_COUNT
	.align		4
        /*003c*/ 	.byte	0x03, 0x1b
        /*003e*/ 	.short	0x00ff


	//----- nvinfo : EIATTR_MERCURY_ISA_VERSION
	.align		4
        /*0040*/ 	.byte	0x03, 0x5f
        /*0042*/ 	.short	0x0101


	//----- nvinfo : EIATTR_VRC_CTA_INIT_COUNT
	.align		4
        /*0044*/ 	.byte	0x02, 0x4a
	.zero		1
	.zero		1


	//----- nvinfo : EIATTR_EXIT_INSTR_OFFSETS
	.align		4
        /*0048*/ 	.byte	0x04, 0x1c
        /*004a*/ 	.short	(.L_95 - .L_94)


	//   ....[0]....
.L_94:
        /*004c*/ 	.word	0x00000060


	//   ....[1]....
        /*0050*/ 	.word	0x00000390


	//----- nvinfo : EIATTR_CRS_STACK_SIZE
	.align		4
.L_95:
        /*0054*/ 	.byte	0x04, 0x1e
        /*0056*/ 	.short	(.L_97 - .L_96)
.L_96:
        /*0058*/ 	.word	0x00000000


	//----- nvinfo : EIATTR_CBANK_PARAM_SIZE
	.align		4
.L_97:
        /*005c*/ 	.byte	0x03, 0x19
        /*005e*/ 	.short	0x0010


	//----- nvinfo : EIATTR_PARAM_CBANK
	.align		4
        /*0060*/ 	.byte	0x04, 0x0a
        /*0062*/ 	.short	(.L_99 - .L_98)
	.align		4
.L_98:
        /*0064*/ 	.word	index@(.nv.constant0._Z21get_ref_points_kernelPfii)
        /*0068*/ 	.short	0x0380
        /*006a*/ 	.short	0x0010


	//----- nvinfo : EIATTR_SW_WAR
	.align		4
.L_99:
        /*006c*/ 	.byte	0x04, 0x36
        /*006e*/ 	.short	(.L_101 - .L_100)
.L_100:
        /*0070*/ 	.word	0x00000008
.L_101:


//--------------------- .nv.info._Z18grid_sample_kernelPKfS0_Pfiiiii --------------------------
	.section	.nv.info._Z18grid_sample_kernelPKfS0_Pfiiiii,"",@"SHT_CUDA_INFO"
	.sectionflags	@""
	.align	4


	//----- nvinfo : EIATTR_CUDA_API_VERSION
	.align		4
        /*0000*/ 	.byte	0x04, 0x37
        /*0002*/ 	.short	(.L_103 - .L_102)
.L_102:
        /*0004*/ 	.word	0x00000082


	//----- nvinfo : EIATTR_KPARAM_INFO
	.align		4
.L_103:
        /*0008*/ 	.byte	0x04, 0x17
        /*000a*/ 	.short	(.L_105 - .L_104)
.L_104:
        /*000c*/ 	.word	0x00000000
        /*0010*/ 	.short	0x0007
        /*0012*/ 	.short	0x0028
        /*0014*/ 	.byte	0x00, 0xf0, 0x11, 0x00


	//----- nvinfo : EIATTR_KPARAM_INFO
	.align		4
.L_105:
        /*0018*/ 	.byte	0x04, 0x17
        /*001a*/ 	.short	(.L_107 - .L_106)
.L_106:
        /*001c*/ 	.word	0x00000000
        /*0020*/ 	.short	0x0006
        /*0022*/ 	.short	0x0024
        /*0024*/ 	.byte	0x00, 0xf0, 0x11, 0x00


	//----- nvinfo : EIATTR_KPARAM_INFO
	.align		4
.L_107:
        /*0028*/ 	.byte	0x04, 0x17
        /*002a*/ 	.short	(.L_109 - .L_108)
.L_108:
        /*002c*/ 	.word	0x00000000
        /*0030*/ 	.short	0x0005
        /*0032*/ 	.short	0x0020
        /*0034*/ 	.byte	0x00, 0xf0, 0x11, 0x00


	//----- nvinfo : EIATTR_KPARAM_INFO
	.align		4
.L_109:
        /*0038*/ 	.byte	0x04, 0x17
        /*003a*/ 	.short	(.L_111 - .L_110)
.L_110:
        /*003c*/ 	.word	0x00000000
        /*0040*/ 	.short	0x0004
        /*0042*/ 	.short	0x001c
        /*0044*/ 	.byte	0x00, 0xf0, 0x11, 0x00


	//----- nvinfo : EIATTR_KPARAM_INFO
	.align		4
.L_111:
        /*0048*/ 	.byte	0x04, 0x17
        /*004a*/ 	.short	(.L_113 - .L_112)
.L_112:
        /*004c*/ 	.word	0x00000000
        /*0050*/ 	.short	0x0003
        /*0052*/ 	.short	0x0018
        /*0054*/ 	.byte	0x00, 0xf0, 0x11, 0x00


	//----- nvinfo : EIATTR_KPARAM_INFO
	.align		4
.L_113:
        /*0058*/ 	.byte	0x04, 0x17
        /*005a*/ 	.short	(.L_115 - .L_114)
.L_114:
        /*005c*/ 	.word	0x00000000
        /*0060*/ 	.short	0x0002
        /*0062*/ 	.short	0x0010
        /*0064*/ 	.byte	0x00, 0xf5, 0x21, 0x00


	//----- nvinfo : EIATTR_KPARAM_INFO
	.align		4
.L_115:
        /*0068*/ 	.byte	0x04, 0x17
        /*006a*/ 	.short	(.L_117 - .L_116)
.L_116:
        /*006c*/ 	.word	0x00000000
        /*0070*/ 	.short	0x0001
        /*0072*/ 	.short	0x0008
        /*0074*/ 	.byte	0x00, 0xf5, 0x21, 0x00


	//----- nvinfo : EIATTR_KPARAM_INFO
	.align		4
.L_117:
        /*0078*/ 	.byte	0x04, 0x17
        /*007a*/ 	.short	(.L_119 - .L_118)
.L_118:
        /*007c*/ 	.word	0x00000000
        /*0080*/ 	.short	0x0000
        /*0082*/ 	.short	0x0000
        /*0084*/ 	.byte	0x00, 0xf5, 0x21, 0x00


	//----- nvinfo : EIATTR_SPARSE_MMA_MASK
	.align		4
.L_119:
        /*0088*/ 	.byte	0x03, 0x50
        /*008a*/ 	.short	0x0000


	//----- nvinfo : EIATTR_MAXREG_COUNT
	.align		4
        /*008c*/ 	.byte	0x03, 0x1b
        /*008e*/ 	.short	0x00ff


	//----- nvinfo : EIATTR_MERCURY_ISA_VERSION
	.align		4
        /*0090*/ 	.byte	0x03, 0x5f
        /*0092*/ 	.short	0x0101


	//----- nvinfo : EIATTR_VRC_CTA_INIT_COUNT
	.align		4
        /*0094*/ 	.byte	0x02, 0x4a
	.zero		1
	.zero		1


	//----- nvinfo : EIATTR_EXIT_INSTR_OFFSETS
	.align		4
        /*0098*/ 	.byte	0x04, 0x1c
        /*009a*/ 	.short	(.L_121 - .L_120)


	//   ....[0]....
.L_120:
        /*009c*/ 	.word	0x00000110


	//   ....[1]....
        /*00a0*/ 	.word	0x00000270


	//   ....[2]....
        /*00a4*/ 	.word	0x00000f60


	//   ....[3]....
        /*00a8*/ 	.word	0x00001630


	//   ....[4]....
        /*00ac*/ 	.word	0x000019b0


	//----- nvinfo : EIATTR_CBANK_PARAM_SIZE
	.align		4
.L_121:
        /*00b0*/ 	.byte	0x03, 0x19
        /*00b2*/ 	.short	0x002c


	//----- nvinfo : EIATTR_PARAM_CBANK
	.align		4
        /*00b4*/ 	.byte	0x04, 0x0a
        /*00b6*/ 	.short	(.L_123 - .L_122)
	.align		4
.L_122:
        /*00b8*/ 	.word	index@(.nv.constant0._Z18grid_sample_kernelPKfS0_Pfiiiii)
        /*00bc*/ 	.short	0x0380
        /*00be*/ 	.short	0x002c


	//----- nvinfo : EIATTR_SW_WAR
	.align		4
.L_123:
        /*00c0*/ 	.byte	0x04, 0x36
        /*00c2*/ 	.short	(.L_125 - .L_124)
.L_124:
        /*00c4*/ 	.word	0x00000008
.L_125:


//--------------------- .nv.callgraph             --------------------------
	.section	.nv.callgraph,"",@"SHT_CUDA_CALLGRAPH"
	.align	4
	.sectionentsize	8
	.align		4
        /*0000*/ 	.word	0x00000000
	.align		4
        /*0004*/ 	.word	0xffffffff
	.align		4
        /*0008*/ 	.word	index@(_Z20baseline_dat_forwardPKfiiiiiiiiiiiiiPfS1_S1_S1_S1_S1_S1_S1_S1_S1_S1_S1_)
	.align		4
        /*000c*/ 	.word	index@(vprintf)
	.align		4
        /*0010*/ 	.word	0x00000000
	.align		4
        /*0014*/ 	.word	0xfffffffe
	.align		4
        /*0018*/ 	.word	0x00000000
	.align		4
        /*001c*/ 	.word	0xfffffffd
	.align		4
        /*0020*/ 	.word	0x00000000
	.align		4
        /*0024*/ 	.word	0xfffffffc


//--------------------- .nv.constant4             --------------------------
	.section	.nv.constant4,"a",@progbits
	.align	8
	.align		8
.nv.constant4:
        /*0000*/ 	.dword	vprintf
	.align		8
        /*0008*/ 	.dword	$str
	.align		8
        /*0010*/ 	.dword	$str$1


//--------------------- .text._Z20baseline_dat_forwardPKfiiiiiiiiiiiiiPfS1_S1_S1_S1_S1_S1_S1_S1_S1_S1_S1_ --------------------------
	.section	.text._Z20baseline_dat_forwardPKfiiiiiiiiiiiiiPfS1_S1_S1_S1_S1_S1_S1_S1_S1_S1_S1_,"ax",@progbits
	.align	128
        .global         _Z20baseline_dat_forwardPKfiiiiiiiiiiiiiPfS1_S1_S1_S1_S1_S1_S1_S1_S1_S1_S1_
        .type           _Z20baseline_dat_forwardPKfiiiiiiiiiiiiiPfS1_S1_S1_S1_S1_S1_S1_S1_S1_S1_S1_,@function
        .size           _Z20baseline_dat_forwardPKfiiiiiiiiiiiiiPfS1_S1_S1_S1_S1_S1_S1_S1_S1_S1_S1_,(.L_x_24 - _Z20baseline_dat_forwardPKfiiiiiiiiiiiiiPfS1_S1_S1_S1_S1_S1_S1_S1_S1_S1_S1_)
        .other          _Z20baseline_dat_forwardPKfiiiiiiiiiiiiiPfS1_S1_S1_S1_S1_S1_S1_S1_S1_S1_S1_,@"STO_CUDA_ENTRY STV_DEFAULT"
_Z20baseline_dat_forwardPKfiiiiiiiiiiiiiPfS1_S1_S1_S1_S1_S1_S1_S1_S1_S1_S1_:
.text._Z20baseline_dat_forwardPKfiiiiiiiiiiiiiPfS1_S1_S1_S1_S1_S1_S1_S1_S1_S1_S1_:
[----:B------:R-:W0:Y:S01]  /*0000*/  LDC R1, c[0x0][0x37c] ;  /* 0x0000df00ff017b82 */ /* 0x000e220000000800 */
[----:B------:R-:W1:Y:S01]  /*0010*/  S2R R3, SR_TID.X ;  /* 0x0000000000037919 */ /* 0x000e620000002100 */
[----:B------:R-:W2:Y:S06]  /*0020*/  LDCU UR5, c[0x0][0x2fc] ;  /* 0x00005f80ff0577ac */ /* 0x000eac0008000800 */
[----:B------:R-:W1:Y:S01]  /*0030*/  S2UR UR4, SR_CTAID.X ;  /* 0x00000000000479c3 */ /* 0x000e620000002500 */
[----:B0-----:R-:W-:Y:S01]  /*0040*/  VIADD R1, R1, 0xfffffff8 ;  /* 0xfffffff801017836 */ /* 0x001fe20000000000 */
[----:B------:R-:W0:Y:S01]  /*0050*/  S2R R5, SR_TID.Y ;  /* 0x0000000000057919 */ /* 0x000e220000002200 */
[----:B------:R-:W-:-:S05]  /*0060*/  MOV R16, 0x0 ;  /* 0x0000000000107802 */ /* 0x000fca0000000f00 */
[----:B------:R-:W1:Y:S08]  /*0070*/  LDC R2, c[0x0][0x360] ;  /* 0x0000d800ff027b82 */ /* 0x000e700000000800 */
[----:B------:R-:W0:Y:S08]  /*0080*/  S2UR UR6, SR_CTAID.Y ;  /* 0x00000000000679c3 */ /* 0x000e300000002600 */
[----:B------:R-:W0:Y:S01]  /*0090*/  LDC R0, c[0x0][0x364] ;  /* 0x0000d900ff007b82 */ /* 0x000e220000000800 */
[----:B-1----:R-:W-:Y:S01]  /*00a0*/  IMAD R2, R2, UR4, R3 ;  /* 0x0000000402027c24 */ /* 0x002fe2000f8e0203 */
[----:B------:R-:W1:Y:S06]  /*00b0*/  LDCU UR4, c[0x0][0x2f8] ;  /* 0x00005f00ff0477ac */ /* 0x000e6c0008000800 */
[----:B------:R3:W4:Y:S01]  /*00c0*/  LDC.64 R8, c[0x4][R16] ;  /* 0x0100000010087b82 */ /* 0x0007220000000a00 */
[----:B0-----:R-:W-:Y:S01]  /*00d0*/  IMAD R3, R0, UR6, R5 ;  /* 0x0000000600037c24 */ /* 0x001fe2000f8e0205 */
[----:B------:R-:W0:Y:S01]  /*00e0*/  LDCU.64 UR6, c[0x4][0x8] ;  /* 0x01000100ff0677ac */ /* 0x000e220008000a00 */
[----:B-1----:R-:W-:-:S03]  /*00f0*/  IADD3 R6, P0, PT, R1, UR4, RZ ;  /* 0x0000000401067c10 */ /* 0x002fc6000ff1e0ff */
[----:B------:R3:W-:Y:S02]  /*0100*/  STL.64 [R1], R2 ;  /* 0x0000000201007387 */ /* 0x0007e40000100a00 */
[----:B--2---:R-:W-:Y:S02]  /*0110*/  IMAD.X R7, RZ, RZ, UR5, P0 ;  /* 0x00000005ff077e24 */ /* 0x004fe400080e06ff */
[----:B0-----:R-:W-:Y:S01]  /*0120*/  IMAD.U32 R4, RZ, RZ, UR6 ;  /* 0x00000006ff047e24 */ /* 0x001fe2000f8e00ff */
[----:B---3--:R-:W-:-:S07]  /*0130*/  MOV R5, UR7 ;  /* 0x0000000700057c02 */ /* 0x008fce0008000f00 */
[----:B------:R-:W-:-:S07]  /*0140*/  LEPC R20, `(.L_x_0) ;  /* 0x000000001014794e */ /* 0x000fce0000000000 */
[----:B----4-:R-:W-:Y:S05]  /*0150*/  CALL.ABS.NOINC R8 ;  /* 0x0000000008007343 */ /* 0x010fea0003c00000 */
.L_x_0:
[----:B------:R-:W0:Y:S01]  /*0160*/  LDC.64 R16, c[0x4][R16] ;  /* 0x0100000010107b82 */ /* 0x000e220000000a00 */
[----:B------:R-:W1:Y:S01]  /*0170*/  LDCU.64 UR4, c[0x4][0x10] ;  /* 0x01000200ff0477ac */ /* 0x000e620008000a00 */
[----:B------:R-:W-:Y:S02]  /*0180*/  CS2R R6, SRZ ;  /* 0x0000000000067805 */ /* 0x000fe4000001ff00 */
[----:B-1----:R-:W-:Y:S01]  /*0190*/  MOV R4, UR4 ;  /* 0x0000000400047c02 */ /* 0x002fe20008000f00 */
[----:B------:R-:W-:-:S07]  /*01a0*/  IMAD.U32 R5, RZ, RZ, UR5 ;  /* 0x00000005ff057e24 */ /* 0x000fce000f8e00ff */
[----:B------:R-:W-:-:S07]  /*01b0*/  LEPC R20, `(.L_x_1) ;  /* 0x000000001014794e */ /* 0x000fce0000000000 */
[----:B0-----:R-:W-:Y:S05]  /*01c0*/  CALL.ABS.NOINC R16 ;  /* 0x0000000010007343 */ /* 0x001fea0003c00000 */
.L_x_1:
[----:B------:R-:W-:Y:S05]  /*01d0*/  EXIT ;  /* 0x000000000000794d */ /* 0x000fea0003800000 */
.L_x_2:
[----:B------:R-:W-:-:S00]  /*01e0*/  BRA `(.L_x_2) ;  /* 0xfffffffc00fc7947 */ /* 0x000fc0000383ffff */
[----:B------:R-:W-:-:S00]  /*01f0*/  NOP ;  /* 0x0000000000007918 */ /* 0x000fc00000000000 */
        /* <DEDUP_REMOVED lines=8> */
.L_x_24:


//--------------------- .text._Z21get_ref_points_kernelPfii --------------------------
	.section	.text._Z21get_ref_points_kernelPfii,"ax",@progbits
	.align	128
        .global         _Z21get_ref_points_kernelPfii
        .type           _Z21get_ref_points_kernelPfii,@function
        .size           _Z21get_ref_points_kernelPfii,(.L_x_23 - _Z21get_ref_points_kernelPfii)
        .other          _Z21get_ref_points_kernelPfii,@"STO_CUDA_ENTRY STV_DEFAULT"
_Z21get_ref_points_kernelPfii:
.text._Z21get_ref_points_kernelPfii:
[----:B------:R-:W-:Y:S01]  /*0000*/  LDC R1, c[0x0][0x37c] ;  /* 0x0000df00ff017b82 */ /* 0x000fe20000000800 */
[----:B------:R-:W0:Y:S01]  /*0010*/  S2R R6, SR_TID.X ;  /* 0x0000000000067919 */ /* 0x000e220000002100 */
[----:B------:R-:W0:Y:S01]  /*0020*/  LDCU.64 UR8, c[0x0][0x388] ;  /* 0x00007100ff0877ac */ /* 0x000e220008000a00 */
[----:B------:R-:W1:Y:S01]  /*0030*/  S2R R3, SR_TID.Y ;  /* 0x0000000000037919 */ /* 0x000e620000002200 */
[----:B0-----:R-:W-:-:S04]  /*0040*/  ISETP.GE.AND P0, PT, R6, UR9, PT ;  /* 0x0000000906007c0c */ /* 0x001fc8000bf06270 */
[----:B-1----:R-:W-:-:S13]  /*0050*/  ISETP.GE.OR P0, PT, R3, UR8, P0 ;  /* 0x0000000803007c0c */ /* 0x002fda0008706670 */
[----:B------:R-:W-:Y:S05]  /*0060*/  @P0 EXIT ;  /* 0x000000000000094d */ /* 0x000fea0003800000 */
[----:B------:R-:W-:Y:S01]  /*0070*/  UIADD3 UR4, UPT, UPT, UR8, -0x1, URZ ;  /* 0xffffffff08047890 */ /* 0x000fe2000fffe0ff */
[----:B------:R-:W0:Y:S01]  /*0080*/  S2R R4, SR_CTAID.X ;  /* 0x0000000000047919 */ /* 0x000e220000002500 */
[----:B------:R-:W-:Y:S01]  /*0090*/  IMAD.SHL.U32 R3, R3, 0x2, RZ ;  /* 0x0000000203037824 */ /* 0x000fe200078e00ff */
[----:B------:R-:W1:Y:S01]  /*00a0*/  LDCU.64 UR6, c[0x0][0x358] ;  /* 0x00006b00ff0677ac */ /* 0x000e620008000a00 */
[----:B------:R-:W-:Y:S02]  /*00b0*/  BSSY.RECONVERGENT B0, `(.L_x_3) ;  /* 0x0000014000007945 */ /* 0x000fe40003800200 */
[----:B------:R-:W-:Y:S01]  /*00c0*/  I2FP.F32.U32 R5, UR4 ;  /* 0x0000000400057c45 */ /* 0x000fe20008201000 */
[----:B------:R-:W-:-:S03]  /*00d0*/  VIADD R0, R3, 0x1 ;  /* 0x0000000103007836 */ /* 0x000fc60000000000 */
[----:B------:R-:W2:Y:S02]  /*00e0*/  MUFU.RCP R2, R5 ;  /* 0x0000000500027308 */ /* 0x000ea40000001000 */
[----:B------:R-:W-:-:S06]  /*00f0*/  I2FP.F32.U32 R0, R0 ;  /* 0x0000000000007245 */ /* 0x000fcc0000201000 */
[----:B------:R-:W3:Y:S01]  /*0100*/  FCHK P0, R0, R5 ;  /* 0x0000000500007302 */ /* 0x000ee20000000000 */
[----:B--2---:R-:W-:-:S04]  /*0110*/  FFMA R7, -R5, R2, 1 ;  /* 0x3f80000005077423 */ /* 0x004fc80000000102 */
[----:B------:R-:W-:Y:S01]  /*0120*/  FFMA R7, R2, R7, R2 ;  /* 0x0000000702077223 */ /* 0x000fe20000000002 */
[----:B0-----:R-:W-:-:S03]  /*0130*/  IMAD R2, R4, UR8, RZ ;  /* 0x0000000804027c24 */ /* 0x001fc6000f8e02ff */
[----:B------:R-:W-:Y:S01]  /*0140*/  FFMA R4, R0, R7, RZ ;  /* 0x0000000700047223 */ /* 0x000fe200000000ff */
[----:B------:R-:W-:Y:S02]  /*0150*/  IMAD R3, R2, 0x2, R3 ;  /* 0x0000000202037824 */ /* 0x000fe400078e0203 */
[----:B------:R-:W-:Y:S02]  /*0160*/  IMAD.SHL.U32 R2, R6, 0x2, RZ ;  /* 0x0000000206027824 */ /* 0x000fe400078e00ff */
[----:B------:R-:W-:-:S04]  /*0170*/  FFMA R6, -R5, R4, R0 ;  /* 0x0000000405067223 */ /* 0x000fc80000000100 */
[----:B------:R-:W-:Y:S01]  /*0180*/  FFMA R8, R7, R6, R4 ;  /* 0x0000000607087223 */ /* 0x000fe20000000004 */
[----:B------:R-:W-:Y:S01]  /*0190*/  IMAD R4, R3, UR9, R2 ;  /* 0x0000000903047c24 */ /* 0x000fe2000f8e0202 */
[----:B-1-3--:R-:W-:Y:S06]  /*01a0*/  @!P0 BRA `(.L_x_4) ;  /* 0x0000000000108947 */ /* 0x00afec0003800000 */
[----:B------:R-:W-:Y:S01]  /*01b0*/  IMAD.MOV.U32 R3, RZ, RZ, R5 ;  /* 0x000000ffff037224 */ /* 0x000fe200078e0005 */
[----:B------:R-:W-:-:S07]  /*01c0*/  MOV R6, 0x1e0 ;  /* 0x000001e000067802 */ /* 0x000fce0000000f00 */
[----:B------:R-:W-:Y:S05]  /*01d0*/  CALL.REL.NOINC `($__internal_0_$__cuda_sm3x_div_rn_noftz_f32_slowpath) ;  /* 0x0000000000707944 */ /* 0x000fea0003c00000 */
[----:B------:R-:W-:-:S07]  /*01e0*/  IMAD.MOV.U32 R8, RZ, RZ, R0 ;  /* 0x000000ffff087224 */ /* 0x000fce00078e0000 */
.L_x_4:
[----:B------:R-:W-:Y:S05]  /*01f0*/  BSYNC.RECONVERGENT B0 ;  /* 0x0000000000007941 */ /* 0x000fea0003800200 */
.L_x_3:
[----:B------:R-:W0:Y:S01]  /*0200*/  LDCU UR4, c[0x0][0x38c] ;  /* 0x00007180ff0477ac */ /* 0x000e220008000800 */
[----:B------:R-:W1:Y:S01]  /*0210*/  LDC.64 R6, c[0x0][0x380] ;  /* 0x0000e000ff067b82 */ /* 0x000e620000000a00 */
[----:B------:R-:W-:Y:S02]  /*0220*/  VIADD R0, R2, 0x1 ;  /* 0x0000000102007836 */ /* 0x000fe40000000000 */
[----:B------:R-:W-:Y:S01]  /*0230*/  FADD R3, R8, -1 ;  /* 0xbf80000008037421 */ /* 0x000fe20000000000 */
[----:B------:R-:W-:Y:S02]  /*0240*/  BSSY.RECONVERGENT B0, `(.L_x_5) ;  /* 0x0000012000007945 */ /* 0x000fe40003800200 */
[----:B------:R-:W-:Y:S01]  /*0250*/  I2FP.F32.U32 R0, R0 ;  /* 0x0000000000007245 */ /* 0x000fe20000201000 */
[----:B0-----:R-:W-:-:S06]  /*0260*/  UIADD3 UR4, UPT, UPT, UR4, -0x1, URZ ;  /* 0xffffffff04047890 */ /* 0x001fcc000fffe0ff */
[----:B------:R-:W-:Y:S01]  /*0270*/  I2FP.F32.U32 R9, UR4 ;  /* 0x0000000400097c45 */ /* 0x000fe20008201000 */
[----:B-1----:R-:W-:-:S03]  /*0280*/  IMAD.WIDE.U32 R4, R4, 0x4, R6 ;  /* 0x0000000404047825 */ /* 0x002fc600078e0006 */
[----:B------:R-:W0:Y:S02]  /*0290*/  MUFU.RCP R10, R9 ;  /* 0x00000009000a7308 */ /* 0x000e240000001000 */
[----:B------:R1:W-:Y:S06]  /*02a0*/  STG.E desc[UR6][R4.64], R3 ;  /* 0x0000000304007986 */ /* 0x0003ec000c101906 */
[----:B------:R-:W2:Y:S01]  /*02b0*/  FCHK P0, R0, R9 ;  /* 0x0000000900007302 */ /* 0x000ea20000000000 */
[----:B0-----:R-:W-:-:S04]  /*02c0*/  FFMA R7, -R9, R10, 1 ;  /* 0x3f80000009077423 */ /* 0x001fc8000000010a */
[----:B------:R-:W-:-:S04]  /*02d0*/  FFMA R7, R10, R7, R10 ;  /* 0x000000070a077223 */ /* 0x000fc8000000000a */
[----:B------:R-:W-:-:S04]  /*02e0*/  FFMA R2, R0, R7, RZ ;  /* 0x0000000700027223 */ /* 0x000fc800000000ff */
[----:B------:R-:W-:-:S04]  /*02f0*/  FFMA R6, -R9, R2, R0 ;  /* 0x0000000209067223 */ /* 0x000fc80000000100 */
[----:B------:R-:W-:Y:S01]  /*0300*/  FFMA R2, R7, R6, R2 ;  /* 0x0000000607027223 */ /* 0x000fe20000000002 */
[----:B-12---:R-:W-:Y:S06]  /*0310*/  @!P0 BRA `(.L_x_6) ;  /* 0x0000000000108947 */ /* 0x006fec0003800000 */
[----:B------:R-:W-:Y:S01]  /*0320*/  IMAD.MOV.U32 R3, RZ, RZ, R9 ;  /* 0x000000ffff037224 */ /* 0x000fe200078e0009 */
[----:B------:R-:W-:-:S07]  /*0330*/  MOV R6, 0x350 ;  /* 0x0000035000067802 */ /* 0x000fce0000000f00 */
[----:B------:R-:W-:Y:S05]  /*0340*/  CALL.REL.NOINC `($__internal_0_$__cuda_sm3x_div_rn_noftz_f32_slowpath) ;  /* 0x0000000000147944 */ /* 0x000fea0003c00000 */
[----:B------:R-:W-:-:S07]  /*0350*/  IMAD.MOV.U32 R2, RZ, RZ, R0 ;  /* 0x000000ffff027224 */ /* 0x000fce00078e0000 */
.L_x_6:
[----:B------:R-:W-:Y:S05]  /*0360*/  BSYNC.RECONVERGENT B0 ;  /* 0x0000000000007941 */ /* 0x000fea0003800200 */
.L_x_5:
[----:B------:R-:W-:-:S05]  /*0370*/  FADD R3, R2, -1 ;  /* 0xbf80000002037421 */ /* 0x000fca0000000000 */
[----:B------:R-:W-:Y:S01]  /*0380*/  STG.E desc[UR6][R4.64+0x4], R3 ;  /* 0x0000040304007986 */ /* 0x000fe2000c101906 */
[----:B------:R-:W-:Y:S05]  /*0390*/  EXIT ;  /* 0x000000000000794d */ /* 0x000fea0003800000 */
        .weak           $__internal_0_$__cuda_sm3x_div_rn_noftz_f32_slowpath
        .type           $__internal_0_$__cuda_sm3x_div_rn_noftz_f32_slowpath,@function
        .size           $__internal_0_$__cuda_sm3x_div_rn_noftz_f32_slowpath,(.L_x_23 - $__internal_0_$__cuda_sm3x_div_rn_noftz_f32_slowpath)
$__internal_0_$__cuda_sm3x_div_rn_noftz_f32_slowpath:
[----:B------:R-:W-:Y:S01]  /*03a0*/  SHF.R.U32.HI R8, RZ, 0x17, R3 ;  /* 0x00000017ff087819 */ /* 0x000fe20000011603 */
[----:B------:R-:W-:Y:S01]  /*03b0*/  BSSY.RECONVERGENT B1, `(.L_x_7) ;  /* 0x0000062000017945 */ /* 0x000fe20003800200 */
[----:B------:R-:W-:Y:S02]  /*03c0*/  SHF.R.U32.HI R7, RZ, 0x17, R0 ;  /* 0x00000017ff077819 */ /* 0x000fe40000011600 */
[----:B------:R-:W-:Y:S02]  /*03d0*/  LOP3.LUT R12, R8, 0xff, RZ, 0xc0, !PT ;  /* 0x000000ff080c7812 */ /* 0x000fe400078ec0ff */
[----:B------:R-:W-:-:S03]  /*03e0*/  LOP3.LUT R10, R7, 0xff, RZ, 0xc0, !PT ;  /* 0x000000ff070a7812 */ /* 0x000fc600078ec0ff */
[----:B------:R-:W-:Y:S02]  /*03f0*/  VIADD R9, R12, 0xffffffff ;  /* 0xffffffff0c097836 */ /* 0x000fe40000000000 */
[----:B------:R-:W-:-:S03]  /*0400*/  VIADD R8, R10, 0xffffffff ;  /* 0xffffffff0a087836 */ /* 0x000fc60000000000 */
[----:B------:R-:W-:-:S04]  /*0410*/  ISETP.GT.U32.AND P0, PT, R9, 0xfd, PT ;  /* 0x000000fd0900780c */ /* 0x000fc80003f04070 */
[----:B------:R-:W-:-:S13]  /*0420*/  ISETP.GT.U32.OR P0, PT, R8, 0xfd, P0 ;  /* 0x000000fd0800780c */ /* 0x000fda0000704470 */
[----:B------:R-:W-:Y:S01]  /*0430*/  @!P0 IMAD.MOV.U32 R7, RZ, RZ, RZ ;  /* 0x000000ffff078224 */ /* 0x000fe200078e00ff */
[----:B------:R-:W-:Y:S06]  /*0440*/  @!P0 BRA `(.L_x_8) ;  /* 0x00000000005c8947 */ /* 0x000fec0003800000 */
[----:B------:R-:W-:Y:S02]  /*0450*/  FSETP.GTU.FTZ.AND P0, PT, |R0|, +INF , PT ;  /* 0x7f8000000000780b */ /* 0x000fe40003f1c200 */
[----:B------:R-:W-:-:S04]  /*0460*/  FSETP.GTU.FTZ.AND P1, PT, |R3|, +INF , PT ;  /* 0x7f8000000300780b */ /* 0x000fc80003f3c200 */
[----:B------:R-:W-:-:S13]  /*0470*/  PLOP3.LUT P0, PT, P0, P1, PT, 0xf8, 0x8f ;  /* 0x00000000008f781c */ /* 0x000fda0000703f70 */
[----:B------:R-:W-:Y:S05]  /*0480*/  @P0 BRA `(.L_x_9) ;  /* 0x00000004004c0947 */ /* 0x000fea0003800000 */
[----:B------:R-:W-:-:S13]  /*0490*/  LOP3.LUT P0, RZ, R3, 0x7fffffff, R0, 0xc8, !PT ;  /* 0x7fffffff03ff7812 */ /* 0x000fda000780c800 */
[----:B------:R-:W-:Y:S05]  /*04a0*/  @!P0 BRA `(.L_x_10) ;  /* 0x00000004003c8947 */ /* 0x000fea0003800000 */
[C---:B------:R-:W-:Y:S02]  /*04b0*/  FSETP.NEU.FTZ.AND P2, PT, |R0|.reuse, +INF , PT ;  /* 0x7f8000000000780b */ /* 0x040fe40003f5d200 */
[----:B------:R-:W-:Y:S02]  /*04c0*/  FSETP.NEU.FTZ.AND P1, PT, |R3|, +INF , PT ;  /* 0x7f8000000300780b */ /* 0x000fe40003f3d200 */
[----:B------:R-:W-:-:S11]  /*04d0*/  FSETP.NEU.FTZ.AND P0, PT, |R0|, +INF , PT ;  /* 0x7f8000000000780b */ /* 0x000fd60003f1d200 */
[----:B------:R-:W-:Y:S05]  /*04e0*/  @!P1 BRA !P2, `(.L_x_10) ;  /* 0x00000004002c9947 */ /* 0x000fea0005000000 */
[----:B------:R-:W-:-:S04]  /*04f0*/  LOP3.LUT P2, RZ, R0, 0x7fffffff, RZ, 0xc0, !PT ;  /* 0x7fffffff00ff7812 */ /* 0x000fc8000784c0ff */
[----:B------:R-:W-:-:S13]  /*0500*/  PLOP3.LUT P1, PT, P1, P2, PT, 0x2f, 0xf2 ;  /* 0x0000000000f2781c */ /* 0x000fda0000f24577 */
[----:B------:R-:W-:Y:S05]  /*0510*/  @P1 BRA `(.L_x_11) ;  /* 0x0000000400181947 */ /* 0x000fea0003800000 */
[----:B------:R-:W-:-:S04]  /*0520*/  LOP3.LUT P1, RZ, R3, 0x7fffffff, RZ, 0xc0, !PT ;  /* 0x7fffffff03ff7812 */ /* 0x000fc8000782c0ff */
[----:B------:R-:W-:-:S13]  /*0530*/  PLOP3.LUT P0, PT, P0, P1, PT, 0x2f, 0xf2 ;  /* 0x0000000000f2781c */ /* 0x000fda0000702577 */
[----:B------:R-:W-:Y:S05]  /*0540*/  @P0 BRA `(.L_x_12) ;  /* 0x0000000400000947 */ /* 0x000fea0003800000 */
[----:B------:R-:W-:Y:S02]  /*0550*/  ISETP.GE.AND P0, PT, R8, RZ, PT ;  /* 0x000000ff0800720c */ /* 0x000fe40003f06270 */
[----:B------:R-:W-:-:S11]  /*0560*/  ISETP.GE.AND P1, PT, R9, RZ, PT ;  /* 0x000000ff0900720c */ /* 0x000fd60003f26270 */
[----:B------:R-:W-:Y:S02]  /*0570*/  @P0 IMAD.MOV.U32 R7, RZ, RZ, RZ ;  /* 0x000000ffff070224 */ /* 0x000fe400078e00ff */
[----:B------:R-:W-:Y:S01]  /*0580*/  @!P0 FFMA R0, R0, 1.84467440737095516160e+19, RZ ;  /* 0x5f80000000008823 */ /* 0x000fe200000000ff */
[----:B------:R-:W-:Y:S02]  /*0590*/  @!P0 IMAD.MOV.U32 R7, RZ, RZ, -0x40 ;  /* 0xffffffc0ff078424 */ /* 0x000fe400078e00ff */
[----:B------:R-:W-:Y:S02]  /*05a0*/  @!P1 FFMA R3, R3, 1.84467440737095516160e+19, RZ ;  /* 0x5f80000003039823 */ /* 0x000fe400000000ff */
[----:B------:R-:W-:-:S07]  /*05b0*/  @!P1 VIADD R7, R7, 0x40 ;  /* 0x0000004007079836 */ /* 0x000fce0000000000 */
.L_x_8:
[----:B------:R-:W-:Y:S01]  /*05c0*/  LEA R8, R12, 0xc0800000, 0x17 ;  /* 0xc08000000c087811 */ /* 0x000fe200078eb8ff */
[----:B------:R-:W-:Y:S04]  /*05d0*/  BSSY.RECONVERGENT B2, `(.L_x_13) ;  /* 0x0000036000027945 */ /* 0x000fe80003800200 */
[----:B------:R-:W-:Y:S02]  /*05e0*/  IMAD.IADD R8, R3, 0x1, -R8 ;  /* 0x0000000103087824 */ /* 0x000fe400078e0a08 */
[----:B------:R-:W-:Y:S02]  /*05f0*/  VIADD R3, R10, 0xffffff81 ;  /* 0xffffff810a037836 */ /* 0x000fe40000000000 */
[----:B------:R0:W1:Y:S01]  /*0600*/  MUFU.RCP R9, R8 ;  /* 0x0000000800097308 */ /* 0x0000620000001000 */
[----:B------:R-:W-:Y:S01]  /*0610*/  FADD.FTZ R11, -R8, -RZ ;  /* 0x800000ff080b7221 */ /* 0x000fe20000010100 */
[C---:B------:R-:W-:Y:S01]  /*0620*/  IMAD R0, R3.reuse, -0x800000, R0 ;  /* 0xff80000003007824 */ /* 0x040fe200078e0200 */
[----:B0-----:R-:W-:-:S05]  /*0630*/  IADD3 R8, PT, PT, R3, 0x7f, -R12 ;  /* 0x0000007f03087810 */ /* 0x001fca0007ffe80c */
[----:B------:R-:W-:Y:S02]  /*0640*/  IMAD.IADD R8, R8, 0x1, R7 ;  /* 0x0000000108087824 */ /* 0x000fe400078e0207 */
[----:B-1----:R-:W-:-:S04]  /*0650*/  FFMA R10, R9, R11, 1 ;  /* 0x3f800000090a7423 */ /* 0x002fc8000000000b */
[----:B------:R-:W-:-:S04]  /*0660*/  FFMA R14, R9, R10, R9 ;  /* 0x0000000a090e7223 */ /* 0x000fc80000000009 */
[----:B------:R-:W-:-:S04]  /*0670*/  FFMA R9, R0, R14, RZ ;  /* 0x0000000e00097223 */ /* 0x000fc800000000ff */
[----:B------:R-:W-:-:S04]  /*0680*/  FFMA R10, R11, R9, R0 ;  /* 0x000000090b0a7223 */ /* 0x000fc80000000000 */
[----:B------:R-:W-:-:S04]  /*0690*/  FFMA R9, R14, R10, R9 ;  /* 0x0000000a0e097223 */ /* 0x000fc80000000009 */
[----:B------:R-:W-:-:S04]  /*06a0*/  FFMA R10, R11, R9, R0 ;  /* 0x000000090b0a7223 */ /* 0x000fc80000000000 */
[----:B------:R-:W-:-:S05]  /*06b0*/  FFMA R0, R14, R10, R9 ;  /* 0x0000000a0e007223 */ /* 0x000fca0000000009 */
[----:B------:R-:W-:-:S04]  /*06c0*/  SHF.R.U32.HI R3, RZ, 0x17, R0 ;  /* 0x00000017ff037819 */ /* 0x000fc80000011600 */
[----:B------:R-:W-:-:S05]  /*06d0*/  LOP3.LUT R3, R3, 0xff, RZ, 0xc0, !PT ;  /* 0x000000ff03037812 */ /* 0x000fca00078ec0ff */
[----:B------:R-:W-:-:S04]  /*06e0*/  IMAD.IADD R11, R3, 0x1, R8 ;  /* 0x00000001030b7824 */ /* 0x000fc800078e0208 */
[----:B------:R-:W-:-:S05]  /*06f0*/  VIADD R3, R11, 0xffffffff ;  /* 0xffffffff0b037836 */ /* 0x000fca0000000000 */
[----:B------:R-:W-:-:S13]  /*0700*/  ISETP.GE.U32.AND P0, PT, R3, 0xfe, PT ;  /* 0x000000fe0300780c */ /* 0x000fda0003f06070 */
[----:B------:R-:W-:Y:S05]  /*0710*/  @!P0 BRA `(.L_x_14) ;  /* 0x0000000000808947 */ /* 0x000fea0003800000 */
[----:B------:R-:W-:-:S13]  /*0720*/  ISETP.GT.AND P0, PT, R11, 0xfe, PT ;  /* 0x000000fe0b00780c */ /* 0x000fda0003f04270 */
[----:B------:R-:W-:Y:S05]  /*0730*/  @P0 BRA `(.L_x_15) ;  /* 0x00000000006c0947 */ /* 0x000fea0003800000 */
[----:B------:R-:W-:-:S13]  /*0740*/  ISETP.GE.AND P0, PT, R11, 0x1, PT ;  /* 0x000000010b00780c */ /* 0x000fda0003f06270 */
[----:B------:R-:W-:Y:S05]  /*0750*/  @P0 BRA `(.L_x_16) ;  /* 0x0000000000740947 */ /* 0x000fea0003800000 */
[----:B------:R-:W-:Y:S02]  /*0760*/  ISETP.GE.AND P0, PT, R11, -0x18, PT ;  /* 0xffffffe80b00780c */ /* 0x000fe40003f06270 */
[----:B------:R-:W-:-:S11]  /*0770*/  LOP3.LUT R0, R0, 0x80000000, RZ, 0xc0, !PT ;  /* 0x8000000000007812 */ /* 0x000fd600078ec0ff */
[----:B------:R-:W-:Y:S05]  /*0780*/  @!P0 BRA `(.L_x_16) ;  /* 0x0000000000688947 */ /* 0x000fea0003800000 */
[CCC-:B------:R-:W-:Y:S01]  /*0790*/  FFMA.RZ R3, R14.reuse, R10.reuse, R9.reuse ;  /* 0x0000000a0e037223 */ /* 0x1c0fe2000000c009 */
[CCC-:B------:R-:W-:Y:S01]  /*07a0*/  FFMA.RM R8, R14.reuse, R10.reuse, R9.reuse ;  /* 0x0000000a0e087223 */ /* 0x1c0fe20000004009 */
[C---:B------:R-:W-:Y:S02]  /*07b0*/  ISETP.NE.AND P2, PT, R11.reuse, RZ, PT ;  /* 0x000000ff0b00720c */ /* 0x040fe40003f45270 */
[----:B------:R-:W-:Y:S02]  /*07c0*/  ISETP.NE.AND P1, PT, R11, RZ, PT ;  /* 0x000000ff0b00720c */ /* 0x000fe40003f25270 */
[----:B------:R-:W-:Y:S01]  /*07d0*/  LOP3.LUT R7, R3, 0x7fffff, RZ, 0xc0, !PT ;  /* 0x007fffff03077812 */ /* 0x000fe200078ec0ff */
[----:B------:R-:W-:Y:S01]  /*07e0*/  FFMA.RP R3, R14, R10, R9 ;  /* 0x0000000a0e037223 */ /* 0x000fe20000008009 */
[----:B------:R-:W-:Y:S02]  /*07f0*/  VIADD R10, R11, 0x20 ;  /* 0x000000200b0a7836 */ /* 0x000fe40000000000 */
[----:B------:R-:W-:Y:S01]  /*0800*/  LOP3.LUT R7, R7, 0x800000, RZ, 0xfc, !PT ;  /* 0x0080000007077812 */ /* 0x000fe200078efcff */
[----:B------:R-:W-:Y:S01]  /*0810*/  IMAD.MOV R9, RZ, RZ, -R11 ;  /* 0x000000ffff097224 */ /* 0x000fe200078e0a0b */
[----:B------:R-:W-:-:S02]  /*0820*/  FSETP.NEU.FTZ.AND P0, PT, R3, R8, PT ;  /* 0x000000080300720b */ /* 0x000fc40003f1d000 */
[----:B------:R-:W-:Y:S02]  /*0830*/  SHF.L.U32 R10, R7, R10, RZ ;  /* 0x0000000a070a7219 */ /* 0x000fe400000006ff */
[----:B------:R-:W-:Y:S02]  /*0840*/  SEL R8, R9, RZ, P2 ;  /* 0x000000ff09087207 */ /* 0x000fe40001000000 */
[----:B------:R-:W-:Y:S02]  /*0850*/  ISETP.NE.AND P1, PT, R10, RZ, P1 ;  /* 0x000000ff0a00720c */ /* 0x000fe40000f25270 */
[----:B------:R-:W-:Y:S02]  /*0860*/  SHF.R.U32.HI R8, RZ, R8, R7 ;  /* 0x00000008ff087219 */ /* 0x000fe40000011607 */
[----:B------:R-:W-:Y:S02]  /*0870*/  PLOP3.LUT P0, PT, P0, P1, PT, 0xf8, 0x8f ;  /* 0x00000000008f781c */ /* 0x000fe40000703f70 */
[----:B------:R-:W-:-:S02]  /*0880*/  SHF.R.U32.HI R10, RZ, 0x1, R8 ;  /* 0x00000001ff0a7819 */ /* 0x000fc40000011608 */
[----:B------:R-:W-:-:S04]  /*0890*/  SEL R3, RZ, 0x1, !P0 ;  /* 0x00000001ff037807 */ /* 0x000fc80004000000 */
[----:B------:R-:W-:-:S04]  /*08a0*/  LOP3.LUT R3, R3, 0x1, R10, 0xf8, !PT ;  /* 0x0000000103037812 */ /* 0x000fc800078ef80a */
[----:B------:R-:W-:-:S05]  /*08b0*/  LOP3.LUT R3, R3, R8, RZ, 0xc0, !PT ;  /* 0x0000000803037212 */ /* 0x000fca00078ec0ff */
[----:B------:R-:W-:-:S05]  /*08c0*/  IMAD.IADD R3, R10, 0x1, R3 ;  /* 0x000000010a037824 */ /* 0x000fca00078e0203 */
[----:B------:R-:W-:Y:S01]  /*08d0*/  LOP3.LUT R0, R3, R0, RZ, 0xfc, !PT ;  /* 0x0000000003007212 */ /* 0x000fe200078efcff */
[----:B------:R-:W-:Y:S06]  /*08e0*/  BRA `(.L_x_16) ;  /* 0x0000000000107947 */ /* 0x000fec0003800000 */
.L_x_15:
[----:B------:R-:W-:-:S04]  /*08f0*/  LOP3.LUT R0, R0, 0x80000000, RZ, 0xc0, !PT ;  /* 0x8000000000007812 */ /* 0x000fc800078ec0ff */
[----:B------:R-:W-:Y:S01]  /*0900*/  LOP3.LUT R0, R0, 0x7f800000, RZ, 0xfc, !PT ;  /* 0x7f80000000007812 */ /* 0x000fe200078efcff */
[----:B------:R-:W-:Y:S06]  /*0910*/  BRA `(.L_x_16) ;  /* 0x0000000000047947 */ /* 0x000fec0003800000 */
.L_x_14:
[----:B------:R-:W-:-:S07]  /*0920*/  IMAD R0, R8, 0x800000, R0 ;  /* 0x0080000008007824 */ /* 0x000fce00078e0200 */
.L_x_16:
[----:B------:R-:W-:Y:S05]  /*0930*/  BSYNC.RECONVERGENT B2 ;  /* 0x0000000000027941 */ /* 0x000fea0003800200 */
.L_x_13:
[----:B------:R-:W-:Y:S05]  /*0940*/  BRA `(.L_x_17) ;  /* 0x0000000000207947 */ /* 0x000fea0003800000 */
.L_x_12:
[----:B------:R-:W-:-:S04]  /*0950*/  LOP3.LUT R0, R3, 0x80000000, R0, 0x48, !PT ;  /* 0x8000000003007812 */ /* 0x000fc800078e4800 */
[----:B------:R-:W-:Y:S01]  /*0960*/  LOP3.LUT R0, R0, 0x7f800000, RZ, 0xfc, !PT ;  /* 0x7f80000000007812 */ /* 0x000fe200078efcff */
[----:B------:R-:W-:Y:S06]  /*0970*/  BRA `(.L_x_17) ;  /* 0x0000000000147947 */ /* 0x000fec0003800000 */
.L_x_11:
[----:B------:R-:W-:Y:S01]  /*0980*/  LOP3.LUT R0, R3, 0x80000000, R0, 0x48, !PT ;  /* 0x8000000003007812 */ /* 0x000fe200078e4800 */
[----:B------:R-:W-:Y:S06]  /*0990*/  BRA `(.L_x_17) ;  /* 0x00000000000c7947 */ /* 0x000fec0003800000 */
.L_x_10:
[----:B------:R-:W0:Y:S01]  /*09a0*/  MUFU.RSQ R0, -QNAN ;  /* 0xffc0000000007908 */ /* 0x000e220000001400 */
[----:B------:R-:W-:Y:S05]  /*09b0*/  BRA `(.L_x_17) ;  /* 0x0000000000047947 */ /* 0x000fea0003800000 */
.L_x_9:
[----:B------:R-:W-:-:S07]  /*09c0*/  FADD.FTZ R0, R0, R3 ;  /* 0x0000000300007221 */ /* 0x000fce0000010000 */
.L_x_17:
[----:B------:R-:W-:Y:S05]  /*09d0*/  BSYNC.RECONVERGENT B1 ;  /* 0x0000000000017941 */ /* 0x000fea0003800200 */
.L_x_7:
[----:B------:R-:W-:-:S04]  /*09e0*/  IMAD.MOV.U32 R7, RZ, RZ, 0x0 ;  /* 0x00000000ff077424 */ /* 0x000fc800078e00ff */
[----:B0-----:R-:W-:Y:S05]  /*09f0*/  RET.REL.NODEC R6 `(_Z21get_ref_points_kernelPfii) ;  /* 0xfffffff406807950 */ /* 0x001fea0003c3ffff */
.L_x_18:
        /* <DEDUP_REMOVED lines=16> */
.L_x_23:


//--------------------- .text._Z18grid_sample_kernelPKfS0_Pfiiiii --------------------------
	.section	.text._Z18grid_sample_kernelPKfS0_Pfiiiii,"ax",@progbits
	.align	128
        .global         _Z18grid_sample_kernelPKfS0_Pfiiiii
        .type           _Z18grid_sample_kernelPKfS0_Pfiiiii,@function
        .size           _Z18grid_sample_kernelPKfS0_Pfiiiii,(.L_x_26 - _Z18grid_sample_kernelPKfS0_Pfiiiii)
        .other          _Z18grid_sample_kernelPKfS0_Pfiiiii,@"STO_CUDA_ENTRY STV_DEFAULT"
_Z18grid_sample_kernelPKfS0_Pfiiiii:
.text._Z18grid_sample_kernelPKfS0_Pfiiiii:
[----:B------:R-:W-:Y:S01]  /*0000*/  LDC R1, c[0x0][0x37c] ;  /* 0x0000df00ff017b82 */ /* 0x000fe20000000800 */
[----:B------:R-:W0:Y:S07]  /*0010*/  S2R R0, SR_TID.X ;  /* 0x0000000000007919 */ /* 0x000e2e0000002100 */
[----:B------:R-:W1:Y:S01]  /*0020*/  S2UR UR5, SR_CTAID.Y ;  /* 0x00000000000579c3 */ /* 0x000e620000002600 */
[----:B------:R-:W2:Y:S01]  /*0030*/  LDCU UR9, c[0x0][0x3a8] ;  /* 0x00007500ff0977ac */ /* 0x000ea20008000800 */
[----:B------:R-:W3:Y:S06]  /*0040*/  S2R R16, SR_TID.Y ;  /* 0x0000000000107919 */ /* 0x000eec0000002200 */
[----:B------:R-:W0:Y:S08]  /*0050*/  S2UR UR6, SR_CTAID.X ;  /* 0x00000000000679c3 */ /* 0x000e300000002500 */
[----:B------:R-:W0:Y:S01]  /*0060*/  LDC R35, c[0x0][0x360] ;  /* 0x0000d800ff237b82 */ /* 0x000e220000000800 */
[----:B------:R-:W1:Y:S07]  /*0070*/  LDCU UR4, c[0x0][0x364] ;  /* 0x00006c80ff0477ac */ /* 0x000e6e0008000800 */
[----:B------:R-:W4:Y:S08]  /*0080*/  LDC R9, c[0x0][0x3a4] ;  /* 0x0000e900ff097b82 */ /* 0x000f300000000800 */
[----:B------:R-:W5:Y:S01]  /*0090*/  S2UR UR8, SR_CTAID.Z ;  /* 0x00000000000879c3 */ /* 0x000f620000002700 */
[----:B-1----:R-:W-:-:S07]  /*00a0*/  UIMAD UR5, UR5, UR4, URZ ;  /* 0x00000004050572a4 */ /* 0x002fce000f8e02ff */
[----:B------:R-:W5:Y:S01]  /*00b0*/  LDC R2, c[0x0][0x378] ;  /* 0x0000de00ff027b82 */ /* 0x000f620000000800 */
[----:B0-----:R-:W-:Y:S01]  /*00c0*/  IMAD R35, R35, UR6, R0 ;  /* 0x0000000623237c24 */ /* 0x001fe2000f8e0200 */
[----:B---3--:R-:W-:-:S04]  /*00d0*/  IADD3 R34, PT, PT, R16, UR5, RZ ;  /* 0x0000000510227c10 */ /* 0x008fc8000fffe0ff */
[----:B--2---:R-:W-:-:S04]  /*00e0*/  ISETP.GE.AND P0, PT, R35, UR9, PT ;  /* 0x0000000923007c0c */ /* 0x004fc8000bf06270 */
[----:B----4-:R-:W-:-:S04]  /*00f0*/  ISETP.GE.OR P0, PT, R34, R9, P0 ;  /* 0x000000092200720c */ /* 0x010fc80000706670 */
[----:B-----5:R-:W-:-:S13]  /*0100*/  ISETP.LE.U32.OR P0, PT, R2, UR8, P0 ;  /* 0x0000000802007c0c */ /* 0x020fda0008703470 */
[----:B------:R-:W-:Y:S05]  /*0110*/  @P0 EXIT ;  /* 0x000000000000094d */ /* 0x000fea0003800000 */
[----:B------:R-:W0:Y:S01]  /*0120*/  LDC.64 R2, c[0x0][0x388] ;  /* 0x0000e200ff027b82 */ /* 0x000e220000000a00 */
[----:B------:R-:W-:Y:S01]  /*0130*/  IMAD R11, R9, UR8, RZ ;  /* 0x00000008090b7c24 */ /* 0x000fe2000f8e02ff */
[----:B------:R-:W1:Y:S03]  /*0140*/  LDCU.64 UR6, c[0x0][0x358] ;  /* 0x00006b00ff0677ac */ /* 0x000e660008000a00 */
[----:B------:R-:W-:Y:S01]  /*0150*/  IMAD.IADD R0, R34, 0x1, R11 ;  /* 0x0000000122007824 */ /* 0x000fe200078e020b */
[----:B------:R-:W2:Y:S02]  /*0160*/  LDCU UR10, c[0x0][0x3a0] ;  /* 0x00007400ff0a77ac */ /* 0x000ea40008000800 */
[----:B------:R-:W3:Y:S01]  /*0170*/  LDC.64 R6, c[0x0][0x398] ;  /* 0x0000e600ff067b82 */ /* 0x000ee20000000a00 */
[----:B------:R-:W-:-:S05]  /*0180*/  IMAD R0, R0, UR9, R35 ;  /* 0x0000000900007c24 */ /* 0x000fca000f8e0223 */
[----:B------:R-:W-:-:S05]  /*0190*/  SHF.L.U32 R5, R0, 0x1, RZ ;  /* 0x0000000100057819 */ /* 0x000fca00000006ff */
[----:B0-----:R-:W-:-:S05]  /*01a0*/  IMAD.WIDE R2, R5, 0x4, R2 ;  /* 0x0000000405027825 */ /* 0x001fca00078e0202 */
[----:B-1----:R-:W4:Y:S04]  /*01b0*/  LDG.E R0, desc[UR6][R2.64] ;  /* 0x0000000602007981 */ /* 0x002f28000c1e1900 */
[----:B------:R0:W5:Y:S01]  /*01c0*/  LDG.E R4, desc[UR6][R2.64+0x4] ;  /* 0x0000040602047981 */ /* 0x000162000c1e1900 */
[----:B---3--:R-:W-:Y:S01]  /*01d0*/  ISETP.GE.AND P0, PT, R6, 0x1, PT ;  /* 0x000000010600780c */ /* 0x008fe20003f06270 */
[----:B--2---:R-:W-:Y:S01]  /*01e0*/  UIADD3 UR4, UPT, UPT, UR10, -0x1, URZ ;  /* 0xffffffff0a047890 */ /* 0x004fe2000fffe0ff */
[----:B------:R-:W-:-:S05]  /*01f0*/  VIADD R8, R7, 0xffffffff ;  /* 0xffffffff07087836 */ /* 0x000fca0000000000 */
[----:B------:R-:W-:Y:S02]  /*0200*/  I2FP.F32.S32 R5, UR4 ;  /* 0x0000000400057c45 */ /* 0x000fe40008201400 */
[----:B0-----:R-:W-:Y:S01]  /*0210*/  I2FP.F32.S32 R3, R8 ;  /* 0x0000000800037245 */ /* 0x001fe20000201400 */
[----:B----4-:R-:W-:-:S04]  /*0220*/  FADD R0, R0, 1 ;  /* 0x3f80000000007421 */ /* 0x010fc80000000000 */
[----:B------:R-:W-:Y:S01]  /*0230*/  FMUL R0, R0, 0.5 ;  /* 0x3f00000000007820 */ /* 0x000fe20000400000 */
[----:B-----5:R-:W-:-:S03]  /*0240*/  FADD R4, R4, 1 ;  /* 0x3f80000004047421 */ /* 0x020fc60000000000 */
[----:B------:R-:W-:Y:S01]  /*0250*/  FMUL R0, R0, R5 ;  /* 0x0000000500007220 */ /* 0x000fe20000400000 */
[----:B------:R-:W-:Y:S01]  /*0260*/  FMUL R4, R4, 0.5 ;  /* 0x3f00000004047820 */ /* 0x000fe20000400000 */
[----:B------:R-:W-:Y:S06]  /*0270*/  @!P0 EXIT ;  /* 0x000000000000894d */ /* 0x000fec0003800000 */
[----:B------:R-:W0:Y:S01]  /*0280*/  F2I.FLOOR.NTZ R33, R0 ;  /* 0x0000000000217305 */ /* 0x000e220000207100 */
[----:B------:R-:W-:Y:S01]  /*0290*/  FMUL R3, R4, R3 ;  /* 0x0000000304037220 */ /* 0x000fe20000400000 */
[----:B------:R-:W-:Y:S01]  /*02a0*/  ISETP.GE.U32.AND P5, PT, R6, 0x4, PT ;  /* 0x000000040600780c */ /* 0x000fe20003fa6070 */
[----:B------:R-:W-:-:S05]  /*02b0*/  UMOV UR4, URZ ;  /* 0x000000ff00047c82 */ /* 0x000fca0008000000 */
[----:B------:R-:W1:Y:S01]  /*02c0*/  F2I.FLOOR.NTZ R32, R3 ;  /* 0x0000000300207305 */ /* 0x000e620000207100 */
[C---:B0-----:R-:W-:Y:S02]  /*02d0*/  IADD3 R2, PT, PT, R33.reuse, 0x1, RZ ;  /* 0x0000000121027810 */ /* 0x041fe40007ffe0ff */
[C---:B------:R-:W-:Y:S02]  /*02e0*/  ISETP.GE.AND P4, PT, R33.reuse, UR10, PT ;  /* 0x0000000a21007c0c */ /* 0x040fe4000bf86270 */
[----:B------:R-:W-:Y:S02]  /*02f0*/  ISETP.GE.AND P2, PT, R2, UR10, PT ;  /* 0x0000000a02007c0c */ /* 0x000fe4000bf46270 */
[----:B------:R-:W-:Y:S02]  /*0300*/  I2FP.F32.S32 R5, R33 ;  /* 0x0000002100057245 */ /* 0x000fe40000201400 */
[----:B-1----:R-:W-:Y:S02]  /*0310*/  I2FP.F32.S32 R2, R32 ;  /* 0x0000002000027245 */ /* 0x002fe40000201400 */
[C---:B------:R-:W-:Y:S01]  /*0320*/  ISETP.LT.OR P4, PT, R33.reuse, RZ, P4 ;  /* 0x000000ff2100720c */ /* 0x040fe20002781670 */
[----:B------:R-:W-:Y:S01]  /*0330*/  FADD R5, R0, -R5 ;  /* 0x8000000500057221 */ /* 0x000fe20000000000 */
[----:B------:R-:W-:Y:S01]  /*0340*/  ISETP.LT.OR P2, PT, R33, -0x1, P2 ;  /* 0xffffffff2100780c */ /* 0x000fe20001741670 */
[----:B------:R-:W-:Y:S01]  /*0350*/  FADD R4, R3, -R2 ;  /* 0x8000000203047221 */ /* 0x000fe20000000000 */
[CC--:B------:R-:W-:Y:S01]  /*0360*/  ISETP.GE.AND P3, PT, R32.reuse, R7.reuse, PT ;  /* 0x000000072000720c */ /* 0x0c0fe20003f66270 */
[C---:B------:R-:W-:Y:S01]  /*0370*/  VIADD R0, R32.reuse, 0x1 ;  /* 0x0000000120007836 */ /* 0x040fe20000000000 */
[----:B------:R-:W-:Y:S01]  /*0380*/  ISETP.LT.OR P1, PT, R32, -0x1, P4 ;  /* 0xffffffff2000780c */ /* 0x000fe20002721670 */
[----:B------:R-:W-:Y:S01]  /*0390*/  FADD R8, -R4, 1 ;  /* 0x3f80000004087421 */ /* 0x000fe20000000100 */
[C---:B------:R-:W-:Y:S01]  /*03a0*/  ISETP.LT.OR P0, PT, R32.reuse, -0x1, P2 ;  /* 0xffffffff2000780c */ /* 0x040fe20001701670 */
[C---:B------:R-:W-:Y:S01]  /*03b0*/  FADD R13, -R5.reuse, 1 ;  /* 0x3f800000050d7421 */ /* 0x040fe20000000100 */
[----:B------:R-:W-:Y:S01]  /*03c0*/  ISETP.LT.OR P3, PT, R32, RZ, P3 ;  /* 0x000000ff2000720c */ /* 0x000fe20001f61670 */
[-C--:B------:R-:W-:Y:S01]  /*03d0*/  FMUL R2, R5, R8.reuse ;  /* 0x0000000805027220 */ /* 0x080fe20000400000 */
[CC--:B------:R-:W-:Y:S01]  /*03e0*/  ISETP.GE.OR P1, PT, R0.reuse, R7.reuse, P1 ;  /* 0x000000070000720c */ /* 0x0c0fe20000f26670 */
[----:B------:R-:W-:Y:S01]  /*03f0*/  FMUL R3, R13, R8 ;  /* 0x000000080d037220 */ /* 0x000fe20000400000 */
[----:B------:R-:W-:Y:S01]  /*0400*/  ISETP.GE.OR P0, PT, R0, R7, P0 ;  /* 0x000000070000720c */ /* 0x000fe20000706670 */
[----:B------:R-:W-:Y:S01]  /*0410*/  FMUL R0, R5, R4 ;  /* 0x0000000405007220 */ /* 0x000fe20000400000 */
[----:B------:R-:W-:Y:S01]  /*0420*/  PLOP3.LUT P4, PT, P4, P3, PT, 0xf8, 0x8f ;  /* 0x00000000008f781c */ /* 0x000fe20002787f70 */
[----:B------:R-:W-:Y:S01]  /*0430*/  FMUL R4, R4, R13 ;  /* 0x0000000d04047220 */ /* 0x000fe20000400000 */
[----:B------:R-:W-:Y:S01]  /*0440*/  PLOP3.LUT P2, PT, P2, P3, PT, 0xf8, 0x8f ;  /* 0x00000000008f781c */ /* 0x000fe20001747f70 */
[----:B------:R-:W-:Y:S01]  /*0450*/  IMAD R5, R6, UR8, RZ ;  /* 0x0000000806057c24 */ /* 0x000fe2000f8e02ff */
[----:B------:R-:W-:Y:S11]  /*0460*/  @!P5 BRA `(.L_x_19) ;  /* 0x0000000800b4d947 */ /* 0x000ff60003800000 */
[-C--:B------:R-:W-:Y:S01]  /*0470*/  IMAD R16, R11, R6.reuse, R16 ;  /* 0x000000060b107224 */ /* 0x080fe200078e0210 */
[C---:B------:R-:W-:Y:S01]  /*0480*/  IADD3 R10, PT, PT, R5.reuse, 0x2, RZ ;  /* 0x00000002050a7810 */ /* 0x040fe20007ffe0ff */
[----:B------:R-:W-:Y:S01]  /*0490*/  IMAD R11, R5, R7, R7 ;  /* 0x00000007050b7224 */ /* 0x000fe200078e0207 */
[----:B------:R-:W-:Y:S01]  /*04a0*/  LOP3.LUT R8, R6, 0x7ffffffc, RZ, 0xc0, !PT ;  /* 0x7ffffffc06087812 */ /* 0x000fe200078ec0ff */
[----:B------:R-:W-:Y:S02]  /*04b0*/  IMAD R13, R7, UR8, RZ ;  /* 0x00000008070d7c24 */ /* 0x000fe4000f8e02ff */
[----:B------:R-:W-:Y:S01]  /*04c0*/  VIADD R14, R5, 0x3 ;  /* 0x00000003050e7836 */ /* 0x000fe20000000000 */
[----:B------:R-:W-:Y:S01]  /*04d0*/  IADD3 R8, PT, PT, -R8, RZ, RZ ;  /* 0x000000ff08087210 */ /* 0x000fe20007ffe1ff */
[----:B------:R-:W-:Y:S02]  /*04e0*/  IMAD.IADD R11, R32, 0x1, R11 ;  /* 0x00000001200b7824 */ /* 0x000fe400078e020b */
[----:B------:R-:W-:-:S02]  /*04f0*/  IMAD R13, R13, R6, R32 ;  /* 0x000000060d0d7224 */ /* 0x000fc400078e0220 */
[-CC-:B------:R-:W-:Y:S02]  /*0500*/  IMAD R12, R10, R7.reuse, R32.reuse ;  /* 0x000000070a0c7224 */ /* 0x180fe400078e0220 */
[----:B------:R-:W-:Y:S02]  /*0510*/  IMAD R15, R14, R7, R32 ;  /* 0x000000070e0f7224 */ /* 0x000fe400078e0220 */
[----:B------:R-:W-:Y:S02]  /*0520*/  IMAD R6, R7, UR10, RZ ;  /* 0x0000000a07067c24 */ /* 0x000fe4000f8e02ff */
[-C--:B------:R-:W-:Y:S02]  /*0530*/  IMAD R17, R5, R9.reuse, R9 ;  /* 0x0000000905117224 */ /* 0x080fe400078e0209 */
[-CC-:B------:R-:W-:Y:S01]  /*0540*/  IMAD R18, R10, R9.reuse, R34.reuse ;  /* 0x000000090a127224 */ /* 0x180fe200078e0222 */
[----:B------:R-:W-:Y:S01]  /*0550*/  IADD3 R10, PT, PT, R16, UR5, RZ ;  /* 0x00000005100a7c10 */ /* 0x000fe2000fffe0ff */
[----:B------:R-:W-:-:S02]  /*0560*/  IMAD R20, R14, R9, R34 ;  /* 0x000000090e147224 */ /* 0x000fc400078e0222 */
[----:B------:R-:W-:Y:S02]  /*0570*/  IMAD R7, R9, UR9, RZ ;  /* 0x0000000909077c24 */ /* 0x000fe4000f8e02ff */
[----:B------:R-:W-:Y:S02]  /*0580*/  IMAD R11, R11, UR10, RZ ;  /* 0x0000000a0b0b7c24 */ /* 0x000fe4000f8e02ff */
[----:B------:R-:W-:Y:S02]  /*0590*/  IMAD R9, R13, UR10, RZ ;  /* 0x0000000a0d097c24 */ /* 0x000fe4000f8e02ff */
[----:B------:R-:W-:Y:S01]  /*05a0*/  IMAD R12, R12, UR10, RZ ;  /* 0x0000000a0c0c7c24 */ /* 0x000fe2000f8e02ff */
[----:B------:R-:W-:Y:S01]  /*05b0*/  IADD3 R19, PT, PT, R11, UR10, RZ ;  /* 0x0000000a0b137c10 */ /* 0x000fe2000fffe0ff */
[----:B------:R-:W-:Y:S02]  /*05c0*/  IMAD R14, R15, UR10, RZ ;  /* 0x0000000a0f0e7c24 */ /* 0x000fe4000f8e02ff */
[----:B------:R-:W-:Y:S01]  /*05d0*/  IMAD R13, R18, UR9, R35 ;  /* 0x00000009120d7c24 */ /* 0x000fe2000f8e0223 */
[----:B------:R-:W-:Y:S01]  /*05e0*/  IADD3 R21, PT, PT, R12, UR10, RZ ;  /* 0x0000000a0c157c10 */ /* 0x000fe2000fffe0ff */
[----:B------:R-:W-:Y:S01]  /*05f0*/  VIADD R18, R9, UR10 ;  /* 0x0000000a09127c36 */ /* 0x000fe20008000000 */
[C---:B------:R-:W-:Y:S01]  /*0600*/  IADD3 R24, PT, PT, R33.reuse, R12, RZ ;  /* 0x0000000c21187210 */ /* 0x040fe20007ffe0ff */
[----:B------:R-:W-:Y:S01]  /*0610*/  VIADD R25, R14, UR10 ;  /* 0x0000000a0e197c36 */ /* 0x000fe20008000000 */
[C---:B------:R-:W-:Y:S01]  /*0620*/  IADD3 R26, PT, PT, R33.reuse, R14, RZ ;  /* 0x0000000e211a7210 */ /* 0x040fe20007ffe0ff */
[----:B------:R-:W-:Y:S01]  /*0630*/  IMAD.IADD R16, R34, 0x1, R17 ;  /* 0x0000000122107824 */ /* 0x000fe200078e0211 */
[C---:B------:R-:W-:Y:S01]  /*0640*/  IADD3 R17, PT, PT, R33.reuse, R9, RZ ;  /* 0x0000000921117210 */ /* 0x040fe20007ffe0ff */
[--C-:B------:R-:W-:Y:S01]  /*0650*/  IMAD R15, R20, UR9, R35.reuse ;  /* 0x00000009140f7c24 */ /* 0x100fe2000f8e0223 */
[C---:B------:R-:W-:Y:S01]  /*0660*/  IADD3 R27, PT, PT, R33.reuse, R18, RZ ;  /* 0x00000012211b7210 */ /* 0x040fe20007ffe0ff */
[--C-:B------:R-:W-:Y:S01]  /*0670*/  IMAD R10, R10, UR9, R35.reuse ;  /* 0x000000090a0a7c24 */ /* 0x100fe2000f8e0223 */
[C---:B------:R-:W-:Y:S01]  /*0680*/  IADD3 R29, PT, PT, R33.reuse, R21, RZ ;  /* 0x00000015211d7210 */ /* 0x040fe20007ffe0ff */
[----:B------:R-:W-:Y:S01]  /*0690*/  IMAD R16, R16, UR9, R35 ;  /* 0x0000000910107c24 */ /* 0x000fe2000f8e0223 */
[C---:B------:R-:W-:Y:S01]  /*06a0*/  IADD3 R30, PT, PT, R33.reuse, R25, RZ ;  /* 0x00000019211e7210 */ /* 0x040fe20007ffe0ff */
[----:B------:R-:W-:-:S02]  /*06b0*/  IMAD.IADD R20, R33, 0x1, R11 ;  /* 0x0000000121147824 */ /* 0x000fc400078e020b */
[----:B------:R-:W-:-:S07]  /*06c0*/  IMAD.IADD R28, R33, 0x1, R19 ;  /* 0x00000001211c7824 */ /* 0x000fce00078e0213 */
.L_x_20:
[----:B0-----:R-:W0:Y:S01]  /*06d0*/  @!P2 LDC.64 R22, c[0x0][0x380] ;  /* 0x0000e000ff16ab82 */ /* 0x001e220000000a00 */
[----:B------:R-:W-:Y:S02]  /*06e0*/  SHF.R.S32.HI R31, RZ, 0x1f, R33 ;  /* 0x0000001fff1f7819 */ /* 0x000fe40000011421 */
[----:B------:R-:W-:-:S04]  /*06f0*/  @!P2 IADD3 R40, P3, PT, R33, R9, RZ ;  /* 0x000000092128a210 */ /* 0x000fc80007f7e0ff */
[----:B------:R-:W-:Y:S01]  /*0700*/  @!P2 LEA.HI.X.SX32 R41, R9, R31, 0x1, P3 ;  /* 0x0000001f0929a211 */ /* 0x000fe200018f0eff */
[----:B------:R-:W1:Y:S08]  /*0710*/  @!P4 LDC.64 R38, c[0x0][0x380] ;  /* 0x0000e000ff26cb82 */ /* 0x000e700000000a00 */
[----:B------:R-:W2:Y:S01]  /*0720*/  @!P1 LDC.64 R36, c[0x0][0x380] ;  /* 0x0000e000ff249b82 */ /* 0x000ea20000000a00 */
[----:B0-----:R-:W-:-:S04]  /*0730*/  @!P2 LEA R22, P3, R40, R22, 0x2 ;  /* 0x000000162816a211 */ /* 0x001fc800078610ff */
[----:B------:R-:W-:Y:S01]  /*0740*/  @!P2 LEA.HI.X R23, R40, R23, R41, 0x2, P3 ;  /* 0x000000172817a211 */ /* 0x000fe200018f1429 */
[----:B------:R-:W-:-:S06]  /*0750*/  IMAD.MOV.U32 R40, RZ, RZ, RZ ;  /* 0x000000ffff287224 */ /* 0x000fcc00078e00ff */
[----:B------:R0:W3:Y:S01]  /*0760*/  @!P2 LDG.E R40, desc[UR6][R22.64+0x4] ;  /* 0x000004061628a981 */ /* 0x0000e2000c1e1900 */
[----:B-1----:R-:W-:Y:S01]  /*0770*/  @!P4 IMAD.WIDE R42, R17, 0x4, R38 ;  /* 0x00000004112ac825 */ /* 0x002fe200078e0226 */
[----:B------:R-:W-:Y:S02]  /*0780*/  CS2R R38, SRZ ;  /* 0x0000000000267805 */ /* 0x000fe4000001ff00 */
[----:B------:R-:W-:Y:S01]  /*0790*/  @!P0 IADD3 R41, P3, PT, R33, R18, RZ ;  /* 0x0000001221298210 */ /* 0x000fe20007f7e0ff */
[----:B--2---:R-:W-:-:S03]  /*07a0*/  @!P1 IMAD.WIDE R36, R27, 0x4, R36 ;  /* 0x000000041b249825 */ /* 0x004fc600078e0224 */
[----:B------:R-:W2:Y:S01]  /*07b0*/  @!P4 LDG.E R38, desc[UR6][R42.64] ;  /* 0x000000062a26c981 */ /* 0x000ea2000c1e1900 */
[----:B0-----:R-:W0:Y:S01]  /*07c0*/  @!P0 LDC.64 R22, c[0x0][0x380] ;  /* 0x0000e000ff168b82 */ /* 0x001e220000000a00 */
[----:B------:R-:W-:Y:S02]  /*07d0*/  @!P0 LEA.HI.X.SX32 R44, R18, R31, 0x1, P3 ;  /* 0x0000001f122c8211 */ /* 0x000fe400018f0eff */
[----:B------:R1:W4:Y:S05]  /*07e0*/  @!P1 LDG.E R39, desc[UR6][R36.64] ;  /* 0x0000000624279981 */ /* 0x00032a000c1e1900 */
[----:B-1----:R-:W1:Y:S01]  /*07f0*/  LDC.64 R36, c[0x0][0x390] ;  /* 0x0000e400ff247b82 */ /* 0x002e620000000a00 */
[----:B0-----:R-:W-:-:S04]  /*0800*/  @!P0 LEA R22, P5, R41, R22, 0x2 ;  /* 0x0000001629168211 */ /* 0x001fc800078a10ff */
[----:B------:R-:W-:Y:S01]  /*0810*/  @!P0 LEA.HI.X R23, R41, R23, R44, 0x2, P5 ;  /* 0x0000001729178211 */ /* 0x000fe200028f142c */
[----:B------:R-:W-:-:S06]  /*0820*/  HFMA2 R41, -RZ, RZ, 0, 0 ;  /* 0x00000000ff297431 */ /* 0x000fcc00000001ff */
[----:B------:R0:W5:Y:S02]  /*0830*/  @!P0 LDG.E R41, desc[UR6][R22.64+0x4] ;  /* 0x0000040616298981 */ /* 0x000164000c1e1900 */
[----:B0-----:R-:W0:Y:S01]  /*0840*/  @!P2 LDC.64 R22, c[0x0][0x380] ;  /* 0x0000e000ff16ab82 */ /* 0x001e220000000a00 */
[----:B---3--:R-:W-:-:S04]  /*0850*/  FMUL R40, R2, R40 ;  /* 0x0000002802287220 */ /* 0x008fc80000400000 */
[----:B--2---:R-:W-:-:S04]  /*0860*/  FFMA R43, R3, R38, R40 ;  /* 0x00000026032b7223 */ /* 0x004fc80000000028 */
[----:B----4-:R-:W-:Y:S02]  /*0870*/  FFMA R39, R4, R39, R43 ;  /* 0x0000002704277223 */ /* 0x010fe4000000002b */
[----:B------:R-:W2:Y:S01]  /*0880*/  @!P4 LDC.64 R42, c[0x0][0x380] ;  /* 0x0000e000ff2acb82 */ /* 0x000ea20000000a00 */
[----:B------:R-:W-:-:S04]  /*0890*/  @!P2 IADD3 R40, P3, PT, R33, R11, RZ ;  /* 0x0000000b2128a210 */ /* 0x000fc80007f7e0ff */
[----:B0-----:R-:W-:Y:S01]  /*08a0*/  @!P2 LEA R22, P5, R40, R22, 0x2 ;  /* 0x000000162816a211 */ /* 0x001fe200078a10ff */
[----:B-----5:R-:W-:Y:S01]  /*08b0*/  FFMA R45, R0, R41, R39 ;  /* 0x00000029002d7223 */ /* 0x020fe20000000027 */
[----:B------:R-:W-:Y:S01]  /*08c0*/  @!P2 LEA.HI.X.SX32 R41, R11, R31, 0x1, P3 ;  /* 0x0000001f0b29a211 */ /* 0x000fe200018f0eff */
[----:B-1----:R-:W-:-:S03]  /*08d0*/  IMAD.WIDE R38, R10, 0x4, R36 ;  /* 0x000000040a267825 */ /* 0x002fc600078e0224 */
[----:B------:R-:W-:Y:S02]  /*08e0*/  @!P2 LEA.HI.X R23, R40, R23, R41, 0x2, P5 ;  /* 0x000000172817a211 */ /* 0x000fe400028f1429 */
[----:B------:R-:W-:Y:S01]  /*08f0*/  CS2R R40, SRZ ;  /* 0x0000000000287805 */ /* 0x000fe2000001ff00 */
[----:B------:R0:W-:Y:S05]  /*0900*/  STG.E desc[UR6][R38.64], R45 ;  /* 0x0000002d26007986 */ /* 0x0001ea000c101906 */
[----:B------:R2:W3:Y:S01]  /*0910*/  @!P2 LDG.E R41, desc[UR6][R22.64+0x4] ;  /* 0x000004061629a981 */ /* 0x0004e2000c1e1900 */
[----:B0-----:R-:W0:Y:S01]  /*0920*/  @!P1 LDC.64 R38, c[0x0][0x380] ;  /* 0x0000e000ff269b82 */ /* 0x001e220000000a00 */
[----:B--2---:R-:W-:Y:S01]  /*0930*/  @!P4 IMAD.WIDE R22, R20, 0x4, R42 ;  /* 0x000000041416c825 */ /* 0x004fe200078e022a */
[----:B------:R-:W-:-:S06]  /*0940*/  MOV R42, RZ ;  /* 0x000000ff002a7202 */ /* 0x000fcc0000000f00 */
[----:B------:R1:W2:Y:S02]  /*0950*/  @!P4 LDG.E R42, desc[UR6][R22.64] ;  /* 0x00000006162ac981 */ /* 0x0002a4000c1e1900 */
[----:B-1----:R-:W1:Y:S01]  /*0960*/  @!P0 LDC.64 R22, c[0x0][0x380] ;  /* 0x0000e000ff168b82 */ /* 0x002e620000000a00 */
[----:B------:R-:W-:-:S04]  /*0970*/  @!P0 IADD3 R43, P3, PT, R33, R19, RZ ;  /* 0x00000013212b8210 */ /* 0x000fc80007f7e0ff */
[----:B------:R-:W-:Y:S01]  /*0980*/  @!P0 LEA.HI.X.SX32 R44, R19, R31, 0x1, P3 ;  /* 0x0000001f132c8211 */ /* 0x000fe200018f0eff */
[----:B0-----:R-:W-:-:S05]  /*0990*/  @!P1 IMAD.WIDE R38, R28, 0x4, R38 ;  /* 0x000000041c269825 */ /* 0x001fca00078e0226 */
[----:B------:R-:W4:Y:S01]  /*09a0*/  @!P1 LDG.E R40, desc[UR6][R38.64] ;  /* 0x0000000626289981 */ /* 0x000f22000c1e1900 */
[----:B-1----:R-:W-:-:S04]  /*09b0*/  @!P0 LEA R22, P5, R43, R22, 0x2 ;  /* 0x000000162b168211 */ /* 0x002fc800078a10ff */
[----:B------:R-:W-:Y:S01]  /*09c0*/  @!P0 LEA.HI.X R23, R43, R23, R44, 0x2, P5 ;  /* 0x000000172b178211 */ /* 0x000fe200028f142c */
[----:B------:R-:W-:-:S06]  /*09d0*/  IMAD.MOV.U32 R43, RZ, RZ, RZ ;  /* 0x000000ffff2b7224 */ /* 0x000fcc00078e00ff */
[----:B------:R0:W5:Y:S02]  /*09e0*/  @!P0 LDG.E R43, desc[UR6][R22.64+0x4] ;  /* 0x00000406162b8981 */ /* 0x000164000c1e1900 */
[----:B0-----:R-:W0:Y:S01]  /*09f0*/  @!P2 LDC.64 R22, c[0x0][0x380] ;  /* 0x0000e000ff16ab82 */ /* 0x001e220000000a00 */
[----:B------:R-:W-:-:S04]  /*0a00*/  IMAD.WIDE R38, R16, 0x4, R36 ;  /* 0x0000000410267825 */ /* 0x000fc800078e0224 */
[----:B---3--:R-:W-:-:S04]  /*0a10*/  FMUL R44, R2, R41 ;  /* 0x00000029022c7220 */ /* 0x008fc80000400000 */
[----:B--2---:R-:W-:-:S04]  /*0a20*/  FFMA R41, R3, R42, R44 ;  /* 0x0000002a03297223 */ /* 0x004fc8000000002c */
[----:B----4-:R-:W-:Y:S01]  /*0a30*/  FFMA R41, R4, R40, R41 ;  /* 0x0000002804297223 */ /* 0x010fe20000000029 */
[----:B------:R-:W-:-:S04]  /*0a40*/  @!P2 IADD3 R40, P3, PT, R33, R12, RZ ;  /* 0x0000000c2128a210 */ /* 0x000fc80007f7e0ff */
[----:B0-----:R-:W-:Y:S01]  /*0a50*/  @!P2 LEA R22, P5, R40, R22, 0x2 ;  /* 0x000000162816a211 */ /* 0x001fe200078a10ff */
[----:B-----5:R-:W-:Y:S02]  /*0a60*/  FFMA R45, R0, R43, R41 ;  /* 0x0000002b002d7223 */ /* 0x020fe40000000029 */
[----:B------:R-:W0:Y:S01]  /*0a70*/  @!P4 LDC.64 R42, c[0x0][0x380] ;  /* 0x0000e000ff2acb82 */ /* 0x000e220000000a00 */
[----:B------:R-:W-:-:S04]  /*0a80*/  @!P2 LEA.HI.X.SX32 R41, R12, R31, 0x1, P3 ;  /* 0x0000001f0c29a211 */ /* 0x000fc800018f0eff */
[----:B------:R-:W-:Y:S02]  /*0a90*/  @!P2 LEA.HI.X R23, R40, R23, R41, 0x2, P5 ;  /* 0x000000172817a211 */ /* 0x000fe400028f1429 */
[----:B------:R-:W-:Y:S01]  /*0aa0*/  CS2R R40, SRZ ;  /* 0x0000000000287805 */ /* 0x000fe2000001ff00 */
[----:B------:R1:W-:Y:S05]  /*0ab0*/  STG.E desc[UR6][R38.64], R45 ;  /* 0x0000002d26007986 */ /* 0x0003ea000c101906 */
[----:B------:R0:W2:Y:S01]  /*0ac0*/  @!P2 LDG.E R41, desc[UR6][R22.64+0x4] ;  /* 0x000004061629a981 */ /* 0x0000a2000c1e1900 */
[----:B-1----:R-:W1:Y:S01]  /*0ad0*/  @!P1 LDC.64 R38, c[0x0][0x380] ;  /* 0x0000e000ff269b82 */ /* 0x002e620000000a00 */
[----:B0-----:R-:W-:-:S04]  /*0ae0*/  @!P4 IMAD.WIDE R22, R24, 0x4, R42 ;  /* 0x000000041816c825 */ /* 0x001fc800078e022a */
[----:B------:R-:W-:-:S06]  /*0af0*/  HFMA2 R42, -RZ, RZ, 0, 0 ;  /* 0x00000000ff2a7431 */ /* 0x000fcc00000001ff */
[----:B------:R0:W3:Y:S02]  /*0b00*/  @!P4 LDG.E R42, desc[UR6][R22.64] ;  /* 0x00000006162ac981 */ /* 0x0000e4000c1e1900 */
[----:B0-----:R-:W0:Y:S01]  /*0b10*/  @!P0 LDC.64 R22, c[0x0][0x380] ;  /* 0x0000e000ff168b82 */ /* 0x001e220000000a00 */
[----:B------:R-:W-:Y:S01]  /*0b20*/  @!P0 IADD3 R43, P3, PT, R33, R21, RZ ;  /* 0x00000015212b8210 */ /* 0x000fe20007f7e0ff */
[----:B-1----:R-:W-:-:S03]  /*0b30*/  @!P1 IMAD.WIDE R38, R29, 0x4, R38 ;  /* 0x000000041d269825 */ /* 0x002fc600078e0226 */
[----:B------:R-:W-:Y:S02]  /*0b40*/  @!P0 LEA.HI.X.SX32 R44, R21, R31, 0x1, P3 ;  /* 0x0000001f152c8211 */ /* 0x000fe400018f0eff */
[----:B------:R-:W4:Y:S01]  /*0b50*/  @!P1 LDG.E R40, desc[UR6][R38.64] ;  /* 0x0000000626289981 */ /* 0x000f22000c1e1900 */
[----:B0-----:R-:W-:-:S04]  /*0b60*/  @!P0 LEA R22, P5, R43, R22, 0x2 ;  /* 0x000000162b168211 */ /* 0x001fc800078a10ff */
[----:B------:R-:W-:Y:S02]  /*0b70*/  @!P0 LEA.HI.X R23, R43, R23, R44, 0x2, P5 ;  /* 0x000000172b178211 */ /* 0x000fe400028f142c */
[----:B------:R-:W-:-:S06]  /*0b80*/  MOV R43, RZ ;  /* 0x000000ff002b7202 */ /* 0x000fcc0000000f00 */
[----:B------:R0:W5:Y:S02]  /*0b90*/  @!P0 LDG.E R43, desc[UR6][R22.64+0x4] ;  /* 0x00000406162b8981 */ /* 0x000164000c1e1900 */
[----:B0-----:R-:W0:Y:S01]  /*0ba0*/  @!P2 LDC.64 R22, c[0x0][0x380] ;  /* 0x0000e000ff16ab82 */ /* 0x001e220000000a00 */
[----:B------:R-:W-:-:S04]  /*0bb0*/  IMAD.WIDE R38, R13, 0x4, R36 ;  /* 0x000000040d267825 */ /* 0x000fc800078e0224 */
[----:B--2---:R-:W-:-:S04]  /*0bc0*/  FMUL R44, R2, R41 ;  /* 0x00000029022c7220 */ /* 0x004fc80000400000 */
[----:B---3--:R-:W-:Y:S01]  /*0bd0*/  FFMA R41, R3, R42, R44 ;  /* 0x0000002a03297223 */ /* 0x008fe2000000002c */
[----:B------:R-:W-:-:S04]  /*0be0*/  @!P2 IADD3 R42, P3, PT, R33, R14, RZ ;  /* 0x0000000e212aa210 */ /* 0x000fc80007f7e0ff */
[----:B0-----:R-:W-:Y:S01]  /*0bf0*/  @!P2 LEA R22, P5, R42, R22, 0x2 ;  /* 0x000000162a16a211 */ /* 0x001fe200078a10ff */
[----:B----4-:R-:W-:-:S04]  /*0c00*/  FFMA R41, R4, R40, R41 ;  /* 0x0000002804297223 */ /* 0x010fc80000000029 */
[----:B-----5:R-:W-:Y:S01]  /*0c10*/  FFMA R45, R0, R43, R41 ;  /* 0x0000002b002d7223 */ /* 0x020fe20000000029 */
[----:B------:R-:W-:Y:S01]  /*0c20*/  @!P2 LEA.HI.X.SX32 R43, R14, R31, 0x1, P3 ;  /* 0x0000001f0e2ba211 */ /* 0x000fe200018f0eff */
[----:B------:R-:W0:Y:S03]  /*0c30*/  @!P4 LDC.64 R40, c[0x0][0x380] ;  /* 0x0000e000ff28cb82 */ /* 0x000e260000000a00 */
[----:B------:R-:W-:Y:S02]  /*0c40*/  @!P2 LEA.HI.X R23, R42, R23, R43, 0x2, P5 ;  /* 0x000000172a17a211 */ /* 0x000fe400028f142b */
[----:B------:R-:W-:Y:S01]  /*0c50*/  CS2R R42, SRZ ;  /* 0x00000000002a7805 */ /* 0x000fe2000001ff00 */
[----:B------:R1:W-:Y:S05]  /*0c60*/  STG.E desc[UR6][R38.64], R45 ;  /* 0x0000002d26007986 */ /* 0x0003ea000c101906 */
[----:B------:R2:W3:Y:S01]  /*0c70*/  @!P2 LDG.E R42, desc[UR6][R22.64+0x4] ;  /* 0x00000406162aa981 */ /* 0x0004e2000c1e1900 */
[----:B-1----:R-:W1:Y:S08]  /*0c80*/  @!P1 LDC.64 R38, c[0x0][0x380] ;  /* 0x0000e000ff269b82 */ /* 0x002e700000000a00 */
[----:B--2---:R-:W2:Y:S01]  /*0c90*/  @!P0 LDC.64 R22, c[0x0][0x380] ;  /* 0x0000e000ff168b82 */ /* 0x004ea20000000a00 */
[----:B------:R-:W-:Y:S01]  /*0ca0*/  @!P0 IADD3 R44, P3, PT, R33, R25, RZ ;  /* 0x00000019212c8210 */ /* 0x000fe20007f7e0ff */
[----:B0-----:R-:W-:-:S03]  /*0cb0*/  @!P4 IMAD.WIDE R40, R26, 0x4, R40 ;  /* 0x000000041a28c825 */ /* 0x001fc600078e0228 */
[----:B------:R-:W-:Y:S01]  /*0cc0*/  @!P0 LEA.HI.X.SX32 R31, R25, R31, 0x1, P3 ;  /* 0x0000001f191f8211 */ /* 0x000fe200018f0eff */
[----:B------:R-:W-:Y:S01]  /*0cd0*/  IMAD.MOV.U32 R45, RZ, RZ, RZ ;  /* 0x000000ffff2d7224 */ /* 0x000fe200078e00ff */
[----:B------:R-:W4:Y:S01]  /*0ce0*/  @!P4 LDG.E R43, desc[UR6][R40.64] ;  /* 0x00000006282bc981 */ /* 0x000f22000c1e1900 */
[----:B-1----:R-:W-:-:S05]  /*0cf0*/  @!P1 IMAD.WIDE R38, R30, 0x4, R38 ;  /* 0x000000041e269825 */ /* 0x002fca00078e0226 */
[----:B------:R-:W5:Y:S01]  /*0d00*/  @!P1 LDG.E R45, desc[UR6][R38.64] ;  /* 0x00000006262d9981 */ /* 0x000f62000c1e1900 */
[----:B--2---:R-:W-:-:S04]  /*0d10*/  @!P0 LEA R22, P3, R44, R22, 0x2 ;  /* 0x000000162c168211 */ /* 0x004fc800078610ff */
[----:B------:R-:W-:Y:S01]  /*0d20*/  @!P0 LEA.HI.X R23, R44, R23, R31, 0x2, P3 ;  /* 0x000000172c178211 */ /* 0x000fe200018f141f */
[----:B------:R-:W-:-:S06]  /*0d30*/  HFMA2 R31, -RZ, RZ, 0, 0 ;  /* 0x00000000ff1f7431 */ /* 0x000fcc00000001ff */
[----:B------:R-:W2:Y:S01]  /*0d40*/  @!P0 LDG.E R31, desc[UR6][R22.64+0x4] ;  /* 0x00000406161f8981 */ /* 0x000ea2000c1e1900 */
[----:B------:R-:W-:-:S04]  /*0d50*/  IADD3 R8, PT, PT, R8, 0x4, RZ ;  /* 0x0000000408087810 */ /* 0x000fc80007ffe0ff */
[----:B------:R-:W-:Y:S01]  /*0d60*/  ISETP.NE.AND P3, PT, R8, RZ, PT ;  /* 0x000000ff0800720c */ /* 0x000fe20003f65270 */
[----:B------:R-:W-:Y:S01]  /*0d70*/  IMAD.WIDE R36, R15, 0x4, R36 ;  /* 0x000000040f247825 */ /* 0x000fe200078e0224 */
[C---:B------:R-:W-:Y:S02]  /*0d80*/  LEA R18, R6.reuse, R18, 0x2 ;  /* 0x0000001206127211 */ /* 0x040fe400078e10ff */
[C---:B------:R-:W-:Y:S01]  /*0d90*/  LEA R19, R6.reuse, R19, 0x2 ;  /* 0x0000001306137211 */ /* 0x040fe200078e10ff */
[C---:B------:R-:W-:Y:S01]  /*0da0*/  IMAD R9, R6.reuse, 0x4, R9 ;  /* 0x0000000406097824 */ /* 0x040fe200078e0209 */
        /* <DEDUP_REMOVED lines=11> */
[----:B------:R-:W-:Y:S01]  /*0e60*/  IMAD R26, R6, 0x4, R26 ;  /* 0x00000004061a7824 */ /* 0x000fe200078e021a */
[----:B------:R-:W-:-:S02]  /*0e70*/  LEA R10, R7, R10, 0x2 ;  /* 0x0000000a070a7211 */ /* 0x000fc400078e10ff */
[C---:B------:R-:W-:Y:S02]  /*0e80*/  LEA R20, R6.reuse, R20, 0x2 ;  /* 0x0000001406147211 */ /* 0x040fe400078e10ff */
[C---:B------:R-:W-:Y:S02]  /*0e90*/  LEA R24, R6.reuse, R24, 0x2 ;  /* 0x0000001806187211 */ /* 0x040fe400078e10ff */
[C---:B------:R-:W-:Y:S02]  /*0ea0*/  LEA R29, R6.reuse, R29, 0x2 ;  /* 0x0000001d061d7211 */ /* 0x040fe400078e10ff */
[----:B------:R-:W-:Y:S01]  /*0eb0*/  LEA R30, R6, R30, 0x2 ;  /* 0x0000001e061e7211 */ /* 0x000fe200078e10ff */
[----:B---3--:R-:W-:-:S04]  /*0ec0*/  FMUL R42, R2, R42 ;  /* 0x0000002a022a7220 */ /* 0x008fc80000400000 */
[----:B----4-:R-:W-:-:S04]  /*0ed0*/  FFMA R43, R3, R43, R42 ;  /* 0x0000002b032b7223 */ /* 0x010fc8000000002a */
[----:B-----5:R-:W-:-:S04]  /*0ee0*/  FFMA R43, R4, R45, R43 ;  /* 0x0000002d042b7223 */ /* 0x020fc8000000002b */
[----:B--2---:R-:W-:-:S05]  /*0ef0*/  FFMA R31, R0, R31, R43 ;  /* 0x0000001f001f7223 */ /* 0x004fca000000002b */
[----:B------:R0:W-:Y:S01]  /*0f00*/  STG.E desc[UR6][R36.64], R31 ;  /* 0x0000001f24007986 */ /* 0x0001e2000c101906 */
[----:B------:R-:W-:Y:S05]  /*0f10*/  @P3 BRA `(.L_x_20) ;  /* 0xfffffff400ec3947 */ /* 0x000fea000383ffff */
[----:B------:R-:W1:Y:S02]  /*0f20*/  LDCU UR4, c[0x0][0x398] ;  /* 0x00007300ff0477ac */ /* 0x000e640008000800 */
[----:B-1----:R-:W-:-:S12]  /*0f30*/  ULOP3.LUT UR4, UR4, 0x7ffffffc, URZ, 0xc0, !UPT ;  /* 0x7ffffffc04047892 */ /* 0x002fd8000f8ec0ff */
.L_x_19:
[----:B------:R-:W1:Y:S02]  /*0f40*/  LDC R6, c[0x0][0x398] ;  /* 0x0000e600ff067b82 */ /* 0x000e640000000800 */
[----:B-1----:R-:W-:-:S13]  /*0f50*/  LOP3.LUT P3, R7, R6, 0x3, RZ, 0xc0, !PT ;  /* 0x0000000306077812 */ /* 0x002fda000786c0ff */
[----:B------:R-:W-:Y:S05]  /*0f60*/  @!P3 EXIT ;  /* 0x000000000000b94d */ /* 0x000fea0003800000 */
[----:B------:R-:W-:Y:S02]  /*0f70*/  ISETP.NE.AND P5, PT, R7, 0x1, PT ;  /* 0x000000010700780c */ /* 0x000fe40003fa5270 */
[----:B------:R-:W-:-:S04]  /*0f80*/  LOP3.LUT R6, R6, 0x1, RZ, 0xc0, !PT ;  /* 0x0000000106067812 */ /* 0x000fc800078ec0ff */
[----:B------:R-:W-:Y:S02]  /*0f90*/  ISETP.NE.U32.AND P3, PT, R6, 0x1, PT ;  /* 0x000000010600780c */ /* 0x000fe40003f65070 */
[----:B------:R-:W-:-:S05]  /*0fa0*/  IADD3 R6, PT, PT, R32, 0x1, RZ ;  /* 0x0000000120067810 */ /* 0x000fca0007ffe0ff */
[----:B------:R-:W-:Y:S06]  /*0fb0*/  @!P5 BRA `(.L_x_21) ;  /* 0x00000004009cd947 */ /* 0x000fec0003800000 */
[----:B------:R-:W1:Y:S01]  /*0fc0*/  @!P2 LDC R8, c[0x0][0x39c] ;  /* 0x0000e700ff08ab82 */ /* 0x000e620000000800 */
[----:B------:R-:W-:-:S07]  /*0fd0*/  VIADD R7, R5, UR4 ;  /* 0x0000000405077c36 */ /* 0x000fce0008000000 */
[----:B------:R-:W2:Y:S08]  /*0fe0*/  @!P2 LDC R9, c[0x0][0x3a0] ;  /* 0x0000e800ff09ab82 */ /* 0x000eb00000000800 */
[----:B------:R-:W3:Y:S08]  /*0ff0*/  @!P2 LDC.64 R12, c[0x0][0x380] ;  /* 0x0000e000ff0cab82 */ /* 0x000ef00000000a00 */
[----:B------:R-:W4:Y:S01]  /*1000*/  @!P4 LDC R18, c[0x0][0x39c] ;  /* 0x0000e700ff12cb82 */ /* 0x000f220000000800 */
[----:B-1----:R-:W-:-:S07]  /*1010*/  @!P2 IMAD R8, R7, R8, R32 ;  /* 0x000000080708a224 */ /* 0x002fce00078e0220 */
[----:B------:R-:W1:Y:S01]  /*1020*/  @!P1 LDC R21, c[0x0][0x39c] ;  /* 0x0000e700ff159b82 */ /* 0x000e620000000800 */
[----:B--2---:R-:W-:-:S07]  /*1030*/  @!P2 IMAD R8, R8, R9, RZ ;  /* 0x000000090808a224 */ /* 0x004fce00078e02ff */
[----:B------:R-:W2:Y:S01]  /*1040*/  @!P0 LDC R23, c[0x0][0x39c] ;  /* 0x0000e700ff178b82 */ /* 0x000ea20000000800 */
[----:B------:R-:W-:-:S07]  /*1050*/  @!P2 SHF.R.S32.HI R16, RZ, 0x1f, R8 ;  /* 0x0000001fff10a819 */ /* 0x000fce0000011408 */
[----:B------:R-:W5:Y:S01]  /*1060*/  @!P4 LDC R19, c[0x0][0x3a0] ;  /* 0x0000e800ff13cb82 */ /* 0x000f620000000800 */
[----:B------:R-:W-:-:S07]  /*1070*/  @!P2 IADD3 R17, P5, PT, R33, R8, RZ ;  /* 0x000000082111a210 */ /* 0x000fce0007fbe0ff */
[----:B------:R-:W0:Y:S01]  /*1080*/  @!P1 LDC R22, c[0x0][0x3a0] ;  /* 0x0000e800ff169b82 */ /* 0x000e220000000800 */
[----:B------:R-:W-:Y:S01]  /*1090*/  @!P2 LEA.HI.X.SX32 R20, R33, R16, 0x1, P5 ;  /* 0x000000102114a211 */ /* 0x000fe200028f0eff */
[----:B----4-:R-:W-:Y:S01]  /*10a0*/  @!P4 IMAD R16, R7, R18, R32 ;  /* 0x000000120710c224 */ /* 0x010fe200078e0220 */
[----:B---3--:R-:W-:Y:S01]  /*10b0*/  @!P2 LEA R12, P5, R17, R12, 0x2 ;  /* 0x0000000c110ca211 */ /* 0x008fe200078a10ff */
[----:B-1----:R-:W-:-:S04]  /*10c0*/  @!P1 IMAD R18, R7, R21, R6 ;  /* 0x0000001507129224 */ /* 0x002fc800078e0206 */
[----:B------:R-:W1:Y:S01]  /*10d0*/  @!P0 LDC R24, c[0x0][0x3a0] ;  /* 0x0000e800ff188b82 */ /* 0x000e620000000800 */
[----:B--2---:R-:W-:Y:S01]  /*10e0*/  @!P0 IMAD R23, R7, R23, R6 ;  /* 0x0000001707178224 */ /* 0x004fe200078e0206 */
[----:B------:R-:W-:-:S06]  /*10f0*/  @!P2 LEA.HI.X R13, R17, R13, R20, 0x2, P5 ;  /* 0x0000000d110da211 */ /* 0x000fcc00028f1414 */
[----:B------:R-:W2:Y:S01]  /*1100*/  @!P4 LDC.64 R14, c[0x0][0x380] ;  /* 0x0000e000ff0ecb82 */ /* 0x000ea20000000a00 */
[----:B-----5:R-:W-:-:S07]  /*1110*/  @!P4 IMAD R17, R16, R19, R33 ;  /* 0x000000131011c224 */ /* 0x020fce00078e0221 */
[----:B------:R-:W3:Y:S01]  /*1120*/  @!P1 LDC.64 R10, c[0x0][0x380] ;  /* 0x0000e000ff0a9b82 */ /* 0x000ee20000000a00 */
[----:B0-----:R-:W-:Y:S01]  /*1130*/  @!P1 IMAD R21, R18, R22, R33 ;  /* 0x0000001612159224 */ /* 0x001fe200078e0221 */
[----:B------:R-:W-:Y:S01]  /*1140*/  CS2R R18, SRZ ;  /* 0x0000000000127805 */ /* 0x000fe2000001ff00 */
[----:B------:R-:W-:Y:S01]  /*1150*/  HFMA2 R25, -RZ, RZ, 0, 0 ;  /* 0x00000000ff197431 */ /* 0x000fe200000001ff */
[----:B------:R-:W0:Y:S04]  /*1160*/  LDCU UR5, c[0x0][0x3a4] ;  /* 0x00007480ff0577ac */ /* 0x000e280008000800 */
[----:B------:R-:W4:Y:S01]  /*1170*/  @!P0 LDC.64 R8, c[0x0][0x380] ;  /* 0x0000e000ff088b82 */ /* 0x000f220000000a00 */
[----:B-1----:R-:W-:Y:S01]  /*1180*/  @!P0 IMAD R16, R23, R24, RZ ;  /* 0x0000001817108224 */ /* 0x002fe200078e02ff */
[----:B------:R-:W5:Y:S01]  /*1190*/  @!P2 LDG.E R19, desc[UR6][R12.64+0x4] ;  /* 0x000004060c13a981 */ /* 0x000f62000c1e1900 */
[----:B------:R-:W-:Y:S01]  /*11a0*/  MOV R23, RZ ;  /* 0x000000ff00177202 */ /* 0x000fe20000000f00 */
[----:B------:R-:W1:Y:S02]  /*11b0*/  LDCU UR8, c[0x0][0x3a8] ;  /* 0x00007500ff0877ac */ /* 0x000e640008000800 */
[----:B------:R-:W-:Y:S01]  /*11c0*/  @!P0 SHF.R.S32.HI R20, RZ, 0x1f, R16 ;  /* 0x0000001fff148819 */ /* 0x000fe20000011410 */
[----:B--2---:R-:W-:Y:S01]  /*11d0*/  @!P4 IMAD.WIDE R14, R17, 0x4, R14 ;  /* 0x00000004110ec825 */ /* 0x004fe200078e020e */
[C---:B------:R-:W-:Y:S01]  /*11e0*/  @!P0 IADD3 R17, P5, PT, R33.reuse, R16, RZ ;  /* 0x0000001021118210 */ /* 0x040fe20007fbe0ff */
[----:B------:R-:W2:Y:S03]  /*11f0*/  @!P2 LDC R22, c[0x0][0x39c] ;  /* 0x0000e700ff16ab82 */ /* 0x000ea60000000800 */
[----:B------:R-:W-:Y:S01]  /*1200*/  @!P0 LEA.HI.X.SX32 R20, R33, R20, 0x1, P5 ;  /* 0x0000001421148211 */ /* 0x000fe200028f0eff */
[----:B------:R2:W5:Y:S01]  /*1210*/  @!P4 LDG.E R18, desc[UR6][R14.64] ;  /* 0x000000060e12c981 */ /* 0x000562000c1e1900 */
[----:B---3--:R-:W-:-:S03]  /*1220*/  @!P1 IMAD.WIDE R10, R21, 0x4, R10 ;  /* 0x00000004150a9825 */ /* 0x008fc600078e020a */
[----:B------:R-:W3:Y:S02]  /*1230*/  @!P4 LDC R28, c[0x0][0x39c] ;  /* 0x0000e700ff1ccb82 */ /* 0x000ee40000000800 */
[----:B------:R-:W3:Y:S01]  /*1240*/  @!P1 LDG.E R23, desc[UR6][R10.64] ;  /* 0x000000060a179981 */ /* 0x000ee2000c1e1900 */
[----:B----4-:R-:W-:-:S05]  /*1250*/  @!P0 LEA R16, P5, R17, R8, 0x2 ;  /* 0x0000000811108211 */ /* 0x010fca00078a10ff */
[----:B------:R-:W4:Y:S01]  /*1260*/  @!P2 LDC R27, c[0x0][0x3a0] ;  /* 0x0000e800ff1bab82 */ /* 0x000f220000000800 */
[----:B------:R-:W-:-:S05]  /*1270*/  @!P0 LEA.HI.X R17, R17, R9, R20, 0x2, P5 ;  /* 0x0000000911118211 */ /* 0x000fca00028f1414 */
[----:B------:R1:W4:Y:S02]  /*1280*/  @!P0 LDG.E R25, desc[UR6][R16.64+0x4] ;  /* 0x0000040610198981 */ /* 0x000324000c1e1900 */
[----:B------:R-:W4:Y:S01]  /*1290*/  @!P0 LDC R30, c[0x0][0x39c] ;  /* 0x0000e700ff1e8b82 */ /* 0x000f220000000800 */
[----:B--2---:R-:W-:-:S07]  /*12a0*/  @!P2 IMAD R15, R7, R22, R22 ;  /* 0x00000016070fa224 */ /* 0x004fce00078e0216 */
[----:B------:R-:W2:Y:S08]  /*12b0*/  LDC.64 R8, c[0x0][0x390] ;  /* 0x0000e400ff087b82 */ /* 0x000eb00000000a00 */
[----:B------:R-:W2:Y:S08]  /*12c0*/  @!P1 LDC R24, c[0x0][0x39c] ;  /* 0x0000e700ff189b82 */ /* 0x000eb00000000800 */
[----:B------:R-:W2:Y:S08]  /*12d0*/  @!P0 LDC R21, c[0x0][0x3a0] ;  /* 0x0000e800ff158b82 */ /* 0x000eb00000000800 */
[----:B------:R-:W2:Y:S01]  /*12e0*/  @!P2 LDC.64 R12, c[0x0][0x380] ;  /* 0x0000e000ff0cab82 */ /* 0x000ea20000000a00 */
[----:B0-----:R-:W-:-:S07]  /*12f0*/  IMAD R20, R7, UR5, R34 ;  /* 0x0000000507147c24 */ /* 0x001fce000f8e0222 */
[----:B------:R-:W0:Y:S08]  /*1300*/  @!P1 LDC R22, c[0x0][0x3a0] ;  /* 0x0000e800ff169b82 */ /* 0x000e300000000800 */
[----:B------:R-:W0:Y:S08]  /*1310*/  @!P4 LDC R26, c[0x0][0x3a0] ;  /* 0x0000e800ff1acb82 */ /* 0x000e300000000800 */
[----:B-1----:R-:W1:Y:S01]  /*1320*/  @!P4 LDC.64 R16, c[0x0][0x380] ;  /* 0x0000e000ff10cb82 */ /* 0x002e620000000a00 */
[----:B-----5:R-:W-:-:S04]  /*1330*/  FMUL R10, R2, R19 ;  /* 0x00000013020a7220 */ /* 0x020fc80000400000 */
[----:B------:R-:W-:Y:S01]  /*1340*/  FFMA R11, R3, R18, R10 ;  /* 0x00000012030b7223 */ /* 0x000fe2000000000a */
[----:B------:R-:W-:Y:S02]  /*1350*/  @!P2 IMAD.IADD R10, R32, 0x1, R15 ;  /* 0x00000001200aa824 */ /* 0x000fe400078e020f */
[----:B------:R-:W5:Y:S01]  /*1360*/  @!P1 LDC.64 R14, c[0x0][0x380] ;  /* 0x0000e000ff0e9b82 */ /* 0x000f620000000a00 */
[----:B---3--:R-:W-:Y:S01]  /*1370*/  FFMA R11, R4, R23, R11 ;  /* 0x00000017040b7223 */ /* 0x008fe2000000000b */
[C---:B------:R-:W-:Y:S02]  /*1380*/  @!P4 IMAD R23, R7.reuse, R28, R28 ;  /* 0x0000001c0717c224 */ /* 0x040fe400078e021c */
[----:B----4-:R-:W-:Y:S02]  /*1390*/  @!P2 IMAD R28, R10, R27, RZ ;  /* 0x0000001b0a1ca224 */ /* 0x010fe400078e02ff */
[----:B------:R-:W-:Y:S02]  /*13a0*/  IMAD R19, R20, UR8, R35 ;  /* 0x0000000814137c24 */ /* 0x000fe4000f8e0223 */
[----:B------:R-:W-:-:S02]  /*13b0*/  @!P0 IMAD R27, R7, R30, R30 ;  /* 0x0000001e071b8224 */ /* 0x000fc400078e021e */
[----:B------:R-:W-:Y:S02]  /*13c0*/  FFMA R25, R0, R25, R11 ;  /* 0x0000001900197223 */ /* 0x000fe4000000000b */
[----:B------:R-:W3:Y:S01]  /*13d0*/  @!P0 LDC.64 R10, c[0x0][0x380] ;  /* 0x0000e000ff0a8b82 */ /* 0x000ee20000000a00 */
[----:B--2---:R-:W-:Y:S01]  /*13e0*/  IMAD.WIDE R18, R19, 0x4, R8 ;  /* 0x0000000413127825 */ /* 0x004fe200078e0208 */
[----:B------:R-:W-:Y:S02]  /*13f0*/  @!P2 SHF.R.S32.HI R30, RZ, 0x1f, R28 ;  /* 0x0000001fff1ea819 */ /* 0x000fe4000001141c */
[----:B------:R-:W-:Y:S01]  /*1400*/  @!P2 IADD3 R28, P5, PT, R33, R28, RZ ;  /* 0x0000001c211ca210 */ /* 0x000fe20007fbe0ff */
[----:B------:R-:W-:Y:S01]  /*1410*/  @!P1 IMAD R7, R7, R24, R24 ;  /* 0x0000001807079224 */ /* 0x000fe200078e0218 */
[C---:B------:R-:W-:Y:S01]  /*1420*/  @!P0 IADD3 R36, PT, PT, R6.reuse, R27, RZ ;  /* 0x0000001b06248210 */ /* 0x040fe20007ffe0ff */
[----:B------:R2:W-:Y:S01]  /*1430*/  STG.E desc[UR6][R18.64], R25 ;  /* 0x0000001912007986 */ /* 0x0005e2000c101906 */
[----:B------:R-:W-:Y:S01]  /*1440*/  @!P2 LEA.HI.X.SX32 R30, R33, R30, 0x1, P5 ;  /* 0x0000001e211ea211 */ /* 0x000fe200028f0eff */
[----:B------:R-:W-:Y:S01]  /*1450*/  @!P1 IMAD.IADD R24, R6, 0x1, R7 ;  /* 0x0000000106189824 */ /* 0x000fe200078e0207 */
[----:B------:R-:W-:-:S02]  /*1460*/  @!P2 LEA R12, P5, R28, R12, 0x2 ;  /* 0x0000000c1c0ca211 */ /* 0x000fc400078a10ff */
[----:B------:R-:W-:Y:S02]  /*1470*/  @!P4 IADD3 R23, PT, PT, R32, R23, RZ ;  /* 0x000000172017c210 */ /* 0x000fe40007ffe0ff */
[----:B------:R-:W-:Y:S01]  /*1480*/  @!P2 LEA.HI.X R13, R28, R13, R30, 0x2, P5 ;  /* 0x0000000d1c0da211 */ /* 0x000fe200028f141e */
[----:B--2---:R-:W-:Y:S02]  /*1490*/  @!P0 IMAD R18, R36, R21, RZ ;  /* 0x0000001524128224 */ /* 0x004fe400078e02ff */
[--C-:B0-----:R-:W-:Y:S01]  /*14a0*/  @!P1 IMAD R19, R24, R22, R33.reuse ;  /* 0x0000001618139224 */ /* 0x101fe200078e0221 */
[----:B------:R-:W-:Y:S02]  /*14b0*/  MOV R7, RZ ;  /* 0x000000ff00077202 */ /* 0x000fe40000000f00 */
[----:B------:R-:W-:Y:S02]  /*14c0*/  @!P0 SHF.R.S32.HI R22, RZ, 0x1f, R18 ;  /* 0x0000001fff168819 */ /* 0x000fe40000011412 */
[----:B------:R-:W-:Y:S01]  /*14d0*/  @!P0 IADD3 R21, P5, PT, R33, R18, RZ ;  /* 0x0000001221158210 */ /* 0x000fe20007fbe0ff */
[----:B------:R-:W-:Y:S01]  /*14e0*/  @!P4 IMAD R23, R23, R26, R33 ;  /* 0x0000001a1717c224 */ /* 0x000fe200078e0221 */
[----:B------:R0:W2:Y:S01]  /*14f0*/  @!P2 LDG.E R7, desc[UR6][R12.64+0x4] ;  /* 0x000004060c07a981 */ /* 0x0000a2000c1e1900 */
[----:B-----5:R-:W-:Y:S01]  /*1500*/  @!P1 IMAD.WIDE R14, R19, 0x4, R14 ;  /* 0x00000004130e9825 */ /* 0x020fe200078e020e */
[----:B------:R-:W-:-:S02]  /*1510*/  @!P0 LEA.HI.X.SX32 R22, R33, R22, 0x1, P5 ;  /* 0x0000001621168211 */ /* 0x000fc400028f0eff */
[----:B------:R-:W-:Y:S02]  /*1520*/  CS2R R18, SRZ ;  /* 0x0000000000127805 */ /* 0x000fe4000001ff00 */
[----:B---3--:R-:W-:Y:S01]  /*1530*/  @!P0 LEA R10, P5, R21, R10, 0x2 ;  /* 0x0000000a150a8211 */ /* 0x008fe200078a10ff */
[----:B-1----:R-:W-:-:S03]  /*1540*/  @!P4 IMAD.WIDE R16, R23, 0x4, R16 ;  /* 0x000000041710c825 */ /* 0x002fc600078e0210 */
[----:B------:R-:W-:Y:S01]  /*1550*/  @!P0 LEA.HI.X R11, R21, R11, R22, 0x2, P5 ;  /* 0x0000000b150b8211 */ /* 0x000fe200028f1416 */
[----:B------:R-:W-:Y:S01]  /*1560*/  HFMA2 R21, -RZ, RZ, 0, 0 ;  /* 0x00000000ff157431 */ /* 0x000fe200000001ff */
[----:B------:R-:W3:Y:S04]  /*1570*/  @!P4 LDG.E R18, desc[UR6][R16.64] ;  /* 0x000000061012c981 */ /* 0x000ee8000c1e1900 */
[----:B------:R-:W4:Y:S04]  /*1580*/  @!P1 LDG.E R19, desc[UR6][R14.64] ;  /* 0x000000060e139981 */ /* 0x000f28000c1e1900 */
[----:B------:R-:W5:Y:S01]  /*1590*/  @!P0 LDG.E R21, desc[UR6][R10.64+0x4] ;  /* 0x000004060a158981 */ /* 0x000f62000c1e1900 */
[----:B------:R-:W-:-:S04]  /*15a0*/  VIADD R20, R20, UR5 ;  /* 0x0000000514147c36 */ /* 0x000fc80008000000 */
[----:B0-----:R-:W-:-:S04]  /*15b0*/  IMAD R13, R20, UR8, R35 ;  /* 0x00000008140d7c24 */ /* 0x001fc8000f8e0223 */
[----:B------:R-:W-:Y:S01]  /*15c0*/  IMAD.WIDE R8, R13, 0x4, R8 ;  /* 0x000000040d087825 */ /* 0x000fe200078e0208 */
[----:B------:R-:W-:-:S03]  /*15d0*/  UIADD3 UR4, UPT, UPT, UR4, 0x2, URZ ;  /* 0x0000000204047890 */ /* 0x000fc6000fffe0ff */
[----:B--2---:R-:W-:-:S04]  /*15e0*/  FMUL R12, R2, R7 ;  /* 0x00000007020c7220 */ /* 0x004fc80000400000 */
[----:B---3--:R-:W-:-:S04]  /*15f0*/  FFMA R7, R3, R18, R12 ;  /* 0x0000001203077223 */ /* 0x008fc8000000000c */
[----:B----4-:R-:W-:-:S04]  /*1600*/  FFMA R7, R4, R19, R7 ;  /* 0x0000001304077223 */ /* 0x010fc80000000007 */
[----:B-----5:R-:W-:-:S05]  /*1610*/  FFMA R7, R0, R21, R7 ;  /* 0x0000001500077223 */ /* 0x020fca0000000007 */
[----:B------:R1:W-:Y:S02]  /*1620*/  STG.E desc[UR6][R8.64], R7 ;  /* 0x0000000708007986 */ /* 0x0003e4000c101906 */
.L_x_21:
[----:B------:R-:W-:Y:S05]  /*1630*/  @P3 EXIT ;  /* 0x000000000000394d */ /* 0x000fea0003800000 */
[----:B-1----:R-:W1:Y:S01]  /*1640*/  @!P2 LDC R8, c[0x0][0x39c] ;  /* 0x0000e700ff08ab82 */ /* 0x002e620000000800 */
[C---:B------:R-:W-:Y:S01]  /*1650*/  @!P2 IADD3 R7, PT, PT, R5.reuse, UR4, RZ ;  /* 0x000000040507ac10 */ /* 0x040fe2000fffe0ff */
[C---:B------:R-:W-:Y:S01]  /*1660*/  @!P1 VIADD R21, R5.reuse, UR4 ;  /* 0x0000000405159c36 */ /* 0x040fe20008000000 */
[C---:B------:R-:W-:Y:S01]  /*1670*/  @!P0 IADD3 R17, PT, PT, R5.reuse, UR4, RZ ;  /* 0x0000000405118c10 */ /* 0x040fe2000fffe0ff */
[----:B------:R-:W2:Y:S01]  /*1680*/  LDCU UR5, c[0x0][0x3a8] ;  /* 0x00007500ff0577ac */ /* 0x000ea20008000800 */
[----:B------:R-:W-:-:S03]  /*1690*/  IADD3 R5, PT, PT, R5, UR4, RZ ;  /* 0x0000000405057c10 */ /* 0x000fc6000fffe0ff */
[----:B------:R-:W3:Y:S01]  /*16a0*/  @!P2 LDC R9, c[0x0][0x3a0] ;  /* 0x0000e800ff09ab82 */ /* 0x000ee20000000800 */
[----:B------:R-:W4:Y:S07]  /*16b0*/  LDCU UR4, c[0x0][0x3a4] ;  /* 0x00007480ff0477ac */ /* 0x000f2e0008000800 */
[----:B------:R-:W5:Y:S08]  /*16c0*/  @!P2 LDC.64 R14, c[0x0][0x380] ;  /* 0x0000e000ff0eab82 */ /* 0x000f700000000a00 */
[----:B------:R-:W0:Y:S01]  /*16d0*/  @!P0 LDC R23, c[0x0][0x39c] ;  /* 0x0000e700ff178b82 */ /* 0x000e220000000800 */
[----:B-1----:R-:W-:-:S07]  /*16e0*/  @!P2 IMAD R8, R7, R8, R32 ;  /* 0x000000080708a224 */ /* 0x002fce00078e0220 */
[----:B------:R-:W1:Y:S01]  /*16f0*/  @!P4 LDC R18, c[0x0][0x39c] ;  /* 0x0000e700ff12cb82 */ /* 0x000e620000000800 */
[----:B---3--:R-:W-:-:S05]  /*1700*/  @!P2 IMAD R8, R8, R9, RZ ;  /* 0x000000090808a224 */ /* 0x008fca00078e02ff */
[----:B------:R-:W-:Y:S02]  /*1710*/  @!P2 SHF.R.S32.HI R16, RZ, 0x1f, R8 ;  /* 0x0000001fff10a819 */ /* 0x000fe40000011408 */
[----:B------:R-:W3:Y:S01]  /*1720*/  @!P1 LDC R20, c[0x0][0x39c] ;  /* 0x0000e700ff149b82 */ /* 0x000ee20000000800 */
[----:B------:R-:W-:-:S04]  /*1730*/  @!P2 IADD3 R7, P3, PT, R33, R8, RZ ;  /* 0x000000082107a210 */ /* 0x000fc80007f7e0ff */
[----:B------:R-:W-:Y:S02]  /*1740*/  @!P2 LEA.HI.X.SX32 R16, R33, R16, 0x1, P3 ;  /* 0x000000102110a211 */ /* 0x000fe400018f0eff */
[C---:B-----5:R-:W-:Y:S01]  /*1750*/  @!P2 LEA R14, P3, R7.reuse, R14, 0x2 ;  /* 0x0000000e070ea211 */ /* 0x060fe200078610ff */
[----:B------:R-:W5:Y:S03]  /*1760*/  @!P0 LDC R25, c[0x0][0x3a0] ;  /* 0x0000e800ff198b82 */ /* 0x000f660000000800 */
[----:B------:R-:W-:Y:S01]  /*1770*/  @!P2 LEA.HI.X R15, R7, R15, R16, 0x2, P3 ;  /* 0x0000000f070fa211 */ /* 0x000fe200018f1410 */
[----:B0-----:R-:W-:Y:S01]  /*1780*/  @!P0 IMAD R16, R17, R23, R6 ;  /* 0x0000001711108224 */ /* 0x001fe200078e0206 */
[----:B------:R-:W-:-:S03]  /*1790*/  MOV R17, RZ ;  /* 0x000000ff00117202 */ /* 0x000fc60000000f00 */
[----:B------:R-:W0:Y:S01]  /*17a0*/  @!P4 LDC R19, c[0x0][0x3a0] ;  /* 0x0000e800ff13cb82 */ /* 0x000e220000000800 */
[----:B-1----:R-:W-:Y:S02]  /*17b0*/  @!P4 IMAD R32, R5, R18, R32 ;  /* 0x000000120520c224 */ /* 0x002fe400078e0220 */
[----:B------:R1:W2:Y:S05]  /*17c0*/  @!P2 LDG.E R17, desc[UR6][R14.64+0x4] ;  /* 0x000004060e11a981 */ /* 0x0002aa000c1e1900 */
[----:B------:R-:W4:Y:S01]  /*17d0*/  @!P1 LDC R22, c[0x0][0x3a0] ;  /* 0x0000e800ff169b82 */ /* 0x000f220000000800 */
[----:B---3--:R-:W-:-:S07]  /*17e0*/  @!P1 IMAD R6, R21, R20, R6 ;  /* 0x0000001415069224 */ /* 0x008fce00078e0206 */
[----:B------:R-:W3:Y:S01]  /*17f0*/  @!P1 LDC.64 R10, c[0x0][0x380] ;  /* 0x0000e000ff0a9b82 */ /* 0x000ee20000000a00 */
[----:B-----5:R-:W-:-:S07]  /*1800*/  @!P0 IMAD R16, R16, R25, RZ ;  /* 0x0000001910108224 */ /* 0x020fce00078e02ff */
[----:B------:R-:W5:Y:S08]  /*1810*/  @!P4 LDC.64 R12, c[0x0][0x380] ;  /* 0x0000e000ff0ccb82 */ /* 0x000f700000000a00 */
[----:B------:R-:W1:Y:S01]  /*1820*/  @!P0 LDC.64 R8, c[0x0][0x380] ;  /* 0x0000e000ff088b82 */ /* 0x000e620000000a00 */
[--C-:B0-----:R-:W-:Y:S02]  /*1830*/  @!P4 IMAD R7, R32, R19, R33.reuse ;  /* 0x000000132007c224 */ /* 0x101fe400078e0221 */
[----:B----4-:R-:W-:Y:S01]  /*1840*/  @!P1 IMAD R19, R6, R22, R33 ;  /* 0x0000001606139224 */ /* 0x010fe200078e0221 */
[----:B------:R-:W-:-:S02]  /*1850*/  @!P0 SHF.R.S32.HI R6, RZ, 0x1f, R16 ;  /* 0x0000001fff068819 */ /* 0x000fc40000011410 */
[----:B------:R-:W-:Y:S01]  /*1860*/  @!P0 IADD3 R18, P2, PT, R33, R16, RZ ;  /* 0x0000001021128210 */ /* 0x000fe20007f5e0ff */
[----:B------:R-:W-:Y:S02]  /*1870*/  IMAD.MOV.U32 R16, RZ, RZ, RZ ;  /* 0x000000ffff107224 */ /* 0x000fe400078e00ff */
[----:B---3--:R-:W-:-:S04]  /*1880*/  @!P1 IMAD.WIDE R10, R19, 0x4, R10 ;  /* 0x00000004130a9825 */ /* 0x008fc800078e020a */
[----:B------:R-:W-:Y:S01]  /*1890*/  HFMA2 R19, -RZ, RZ, 0, 0 ;  /* 0x00000000ff137431 */ /* 0x000fe200000001ff */
[----:B------:R-:W-:Y:S01]  /*18a0*/  @!P0 LEA.HI.X.SX32 R6, R33, R6, 0x1, P2 ;  /* 0x0000000621068211 */ /* 0x000fe200010f0eff */
[----:B-----5:R-:W-:Y:S01]  /*18b0*/  @!P4 IMAD.WIDE R12, R7, 0x4, R12 ;  /* 0x00000004070cc825 */ /* 0x020fe200078e020c */
[----:B-1----:R-:W-:-:S03]  /*18c0*/  MOV R15, RZ ;  /* 0x000000ff000f7202 */ /* 0x002fc60000000f00 */
[----:B------:R-:W3:Y:S01]  /*18d0*/  @!P1 LDG.E R19, desc[UR6][R10.64] ;  /* 0x000000060a139981 */ /* 0x000ee2000c1e1900 */
[----:B------:R-:W-:-:S03]  /*18e0*/  @!P0 LEA R8, P2, R18, R8, 0x2 ;  /* 0x0000000812088211 */ /* 0x000fc600078410ff */
[----:B------:R-:W4:Y:S01]  /*18f0*/  @!P4 LDG.E R16, desc[UR6][R12.64] ;  /* 0x000000060c10c981 */ /* 0x000f22000c1e1900 */
[----:B------:R-:W-:Y:S02]  /*1900*/  @!P0 LEA.HI.X R9, R18, R9, R6, 0x2, P2 ;  /* 0x0000000912098211 */ /* 0x000fe400010f1406 */
[----:B------:R-:W0:Y:S03]  /*1910*/  LDC.64 R6, c[0x0][0x390] ;  /* 0x0000e400ff067b82 */ /* 0x000e260000000a00 */
[----:B------:R-:W5:Y:S01]  /*1920*/  @!P0 LDG.E R15, desc[UR6][R8.64+0x4] ;  /* 0x00000406080f8981 */ /* 0x000f62000c1e1900 */
[----:B------:R-:W-:-:S04]  /*1930*/  IMAD R34, R5, UR4, R34 ;  /* 0x0000000405227c24 */ /* 0x000fc8000f8e0222 */
[----:B--2---:R-:W-:Y:S02]  /*1940*/  IMAD R35, R34, UR5, R35 ;  /* 0x0000000522237c24 */ /* 0x004fe4000f8e0223 */
[----:B------:R-:W-:-:S04]  /*1950*/  FMUL R2, R2, R17 ;  /* 0x0000001102027220 */ /* 0x000fc80000400000 */
[----:B----4-:R-:W-:-:S04]  /*1960*/  FFMA R3, R3, R16, R2 ;  /* 0x0000001003037223 */ /* 0x010fc80000000002 */
[----:B---3--:R-:W-:Y:S01]  /*1970*/  FFMA R19, R4, R19, R3 ;  /* 0x0000001304137223 */ /* 0x008fe20000000003 */
[----:B0-----:R-:W-:-:S04]  /*1980*/  IMAD.WIDE R2, R35, 0x4, R6 ;  /* 0x0000000423027825 */ /* 0x001fc800078e0206 */
[----:B-----5:R-:W-:-:S05]  /*1990*/  FFMA R15, R0, R15, R19 ;  /* 0x0000000f000f7223 */ /* 0x020fca0000000013 */
[----:B------:R-:W-:Y:S01]  /*19a0*/  STG.E desc[UR6][R2.64], R15 ;  /* 0x0000000f02007986 */ /* 0x000fe2000c101906 */
[----:B------:R-:W-:Y:S05]  /*19b0*/  EXIT ;  /* 0x000000000000794d */ /* 0x000fea0003800000 */
.L_x_22:
        /* <DEDUP_REMOVED lines=12> */
.L_x_26:


//--------------------- .nv.global.init           --------------------------
	.section	.nv.global.init,"aw",@progbits
.nv.global.init:
	.type		$str$1,@object
	.size		$str$1,($str - $str$1)
$str$1:
        /*0000*/ 	.byte	0x68, 0x69, 0x0a, 0x00
	.type		$str,@object
	.size		$str,(.L_0 - $str)
$str:
        /*0004*/ 	.byte	0x63, 0x6f, 0x6c, 0x3a, 0x20, 0x25, 0x64, 0x2c, 0x20, 0x72, 0x6f, 0x77, 0x3a, 0x20, 0x25, 0x64
        /*0014*/ 	.byte	0x0a, 0x00
.L_0:


//--------------------- .nv.shared.reserved.0     --------------------------
	.section	.nv.shared.reserved.0,"aw",@nobits
	.weak		__nv_reservedSMEM_offset_0_alias
	.size		__nv_reservedSMEM_offset_0_alias, 0, 64
	.other		__nv_reservedSMEM_offset_0_alias,@"STO_CUDA_RESERVED_SHARED STV_DEFAULT"
__nv_reservedSMEM_offset_0_alias:
	.zero		0
	.zero		64


//--------------------- .nv.constant0._Z20baseline_dat_forwardPKfiiiiiiiiiiiiiPfS1_S1_S1_S1_S1_S1_S1_S1_S1_S1_S1_ --------------------------
	.section	.nv.constant0._Z20baseline_dat_forwardPKfiiiiiiiiiiiiiPfS1_S1_S1_S1_S1_S1_S1_S1_S1_S1_S1_,"a",@progbits
	.sectionflags	@""
	.align	4
.nv.constant0._Z20baseline_dat_forwardPKfiiiiiiiiiiiiiPfS1_S1_S1_S1_S1_S1_S1_S1_S1_S1_S1_:
	.zero		1056


//--------------------- .nv.constant0._Z21get_ref_points_kernelPfii --------------------------
	.section	.nv.constant0._Z21get_ref_points_kernelPfii,"a",@progbits
	.sectionflags	@""
	.align	4
.nv.constant0._Z21get_ref_points_kernelPfii:
	.zero		912


//--------------------- .nv.constant0._Z18grid_sample_kernelPKfS0_Pfiiiii --------------------------
	.section	.nv.constant0._Z18grid_sample_kernelPKfS0_Pfiiiii,"a",@progbits
	.sectionflags	@""
	.align	4
.nv.constant0._Z18grid_sample_kernelPKfS0_Pfiiiii:
	.zero		940


//--------------------- SYMBOLS --------------------------

	.type		.nv.reservedSmem.offset0,@object
	.size		.nv.reservedSmem.offset0,0x4
	.type		vprintf,@function
